//
// Generated by NVIDIA NVVM Compiler
//
// Compiler Build ID: CL-36424714
// Cuda compilation tools, release 13.0, V13.0.88
// Based on NVVM 20.0.0
//

.version 9.0
.target sm_100
.address_size 64

	// .globl	_Z26apply_linear_filter_kernelPhS_Pfiiiii
.extern .shared .align 16 .b8 s[];

.visible .entry _Z26apply_linear_filter_kernelPhS_Pfiiiii(
	.param .u64 .ptr .align 1 _Z26apply_linear_filter_kernelPhS_Pfiiiii_param_0,
	.param .u64 .ptr .align 1 _Z26apply_linear_filter_kernelPhS_Pfiiiii_param_1,
	.param .u64 .ptr .align 1 _Z26apply_linear_filter_kernelPhS_Pfiiiii_param_2,
	.param .u32 _Z26apply_linear_filter_kernelPhS_Pfiiiii_param_3,
	.param .u32 _Z26apply_linear_filter_kernelPhS_Pfiiiii_param_4,
	.param .u32 _Z26apply_linear_filter_kernelPhS_Pfiiiii_param_5,
	.param .u32 _Z26apply_linear_filter_kernelPhS_Pfiiiii_param_6,
	.param .u32 _Z26apply_linear_filter_kernelPhS_Pfiiiii_param_7
)
{
	.reg .pred 	%p<30>;
	.reg .b16 	%rs<17>;
	.reg .b32 	%r<122>;
	.reg .b32 	%f<114>;
	.reg .b64 	%rd<34>;

	ld.param.u64 	%rd6, [_Z26apply_linear_filter_kernelPhS_Pfiiiii_param_0];
	ld.param.u64 	%rd8, [_Z26apply_linear_filter_kernelPhS_Pfiiiii_param_2];
	ld.param.u32 	%r48, [_Z26apply_linear_filter_kernelPhS_Pfiiiii_param_3];
	ld.param.u32 	%r49, [_Z26apply_linear_filter_kernelPhS_Pfiiiii_param_4];
	ld.param.u32 	%r50, [_Z26apply_linear_filter_kernelPhS_Pfiiiii_param_5];
	ld.param.u32 	%r51, [_Z26apply_linear_filter_kernelPhS_Pfiiiii_param_6];
	ld.param.u32 	%r52, [_Z26apply_linear_filter_kernelPhS_Pfiiiii_param_7];
	cvta.to.global.u64 	%rd1, %rd8;
	mov.u32 	%r1, %tid.x;
	mov.u32 	%r53, %ctaid.x;
	mov.u32 	%r2, %ntid.x;
	mad.lo.s32 	%r3, %r53, %r2, %r1;
	mov.u32 	%r4, %tid.y;
	mov.u32 	%r54, %ctaid.y;
	mov.u32 	%r5, %ntid.y;
	mad.lo.s32 	%r6, %r54, %r5, %r4;
	mov.u32 	%r7, %tid.z;
	mov.u32 	%r55, %ctaid.z;
	mov.u32 	%r8, %ntid.z;
	mad.lo.s32 	%r9, %r55, %r8, %r7;
	sub.s32 	%r56, %r48, %r51;
	setp.gt.s32 	%p2, %r3, %r56;
	sub.s32 	%r10, %r49, %r52;
	setp.gt.s32 	%p3, %r6, %r10;
	or.pred  	%p4, %p2, %p3;
	setp.ge.s32 	%p5, %r9, %r50;
	or.pred  	%p6, %p5, %p4;
	@%p6 bra 	$L__BB0_23;
	mul.lo.s32 	%r11, %r50, %r6;
	setp.ge.u32 	%p7, %r3, %r48;
	add.s32 	%r57, %r2, %r51;
	add.s32 	%r12, %r57, -1;
	setp.ge.u32 	%p8, %r1, %r12;
	or.pred  	%p9, %p7, %p8;
	@%p9 bra 	$L__BB0_7;
	setp.lt.u32 	%p10, %r6, %r49;
	add.s32 	%r59, %r5, %r52;
	add.s32 	%r13, %r59, -1;
	setp.lt.u32 	%p11, %r4, %r13;
	and.pred  	%p1, %p10, %p11;
	cvta.to.global.u64 	%rd2, %rd6;
	mov.b32 	%r111, 0;
	not.pred 	%p12, %p1;
	mov.u32 	%r110, %r1;
	mov.u32 	%r112, %r111;
$L__BB0_3:
	@%p12 bra 	$L__BB0_6;
	mul.lo.s32 	%r17, %r110, %r13;
	add.s32 	%r61, %r111, %r3;
	mul.lo.s32 	%r18, %r61, %r49;
	mov.b32 	%r120, 0;
	mov.u32 	%r119, %r4;
	mov.u32 	%r121, %r120;
$L__BB0_5:
	add.s32 	%r62, %r119, %r17;
	mad.lo.s32 	%r63, %r62, %r8, %r7;
	add.s32 	%r64, %r18, %r120;
	add.s32 	%r65, %r11, %r9;
	mad.lo.s32 	%r66, %r64, %r50, %r65;
	cvt.u64.u32 	%rd9, %r66;
	add.s64 	%rd10, %rd2, %rd9;
	ld.global.u8 	%rs1, [%rd10];
	mov.u32 	%r67, s;
	add.s32 	%r68, %r67, %r63;
	st.shared.u8 	[%r68], %rs1;
	add.s32 	%r42, %r121, 1;
	mad.lo.s32 	%r120, %r5, %r121, %r5;
	add.s32 	%r69, %r120, %r6;
	setp.lt.u32 	%p13, %r69, %r49;
	add.s32 	%r119, %r120, %r4;
	setp.lt.u32 	%p14, %r119, %r13;
	and.pred  	%p15, %p13, %p14;
	mov.u32 	%r121, %r42;
	@%p15 bra 	$L__BB0_5;
$L__BB0_6:
	add.s32 	%r45, %r112, 1;
	mad.lo.s32 	%r111, %r2, %r112, %r2;
	add.s32 	%r70, %r111, %r3;
	setp.lt.u32 	%p16, %r70, %r48;
	add.s32 	%r110, %r111, %r1;
	setp.lt.u32 	%p17, %r110, %r12;
	and.pred  	%p18, %p16, %p17;
	mov.u32 	%r112, %r45;
	@%p18 bra 	$L__BB0_3;
$L__BB0_7:
	setp.lt.s32 	%p19, %r51, 1;
	mov.f32 	%f110, 0f00000000;
	mov.f32 	%f111, 0f00000000;
	@%p19 bra 	$L__BB0_22;
	setp.lt.s32 	%p20, %r52, 1;
	add.s32 	%r19, %r5, -1;
	@%p20 bra 	$L__BB0_22;
	and.b32  	%r20, %r52, 7;
	and.b32  	%r21, %r52, 3;
	and.b32  	%r22, %r52, 2147483640;
	neg.s32 	%r23, %r22;
	add.s32 	%r24, %r19, %r52;
	mov.f32 	%f111, 0f00000000;
	mov.b32 	%r113, 0;
	mov.f32 	%f110, %f111;
$L__BB0_10:
	setp.lt.u32 	%p21, %r52, 8;
	add.s32 	%r73, %r113, %r1;
	mad.lo.s32 	%r26, %r73, %r24, %r4;
	mul.lo.s32 	%r27, %r113, %r52;
	mov.b32 	%r117, 0;
	@%p21 bra 	$L__BB0_13;
	mov.u32 	%r74, s;
	add.s32 	%r75, %r74, %r7;
	mad.lo.s32 	%r114, %r8, %r26, %r75;
	mul.wide.u32 	%rd11, %r27, 4;
	add.s64 	%rd12, %rd1, %rd11;
	add.s64 	%rd33, %rd12, 16;
	mov.u32 	%r115, %r23;
$L__BB0_12:
	.pragma "nounroll";
	ld.shared.u8 	%rs2, [%r114];
	cvt.rn.f32.u16 	%f33, %rs2;
	ld.global.f32 	%f34, [%rd33+-16];
	fma.rn.f32 	%f35, %f34, %f33, %f110;
	add.f32 	%f36, %f111, %f34;
	add.s32 	%r76, %r114, %r8;
	ld.shared.u8 	%rs3, [%r76];
	cvt.rn.f32.u16 	%f37, %rs3;
	ld.global.f32 	%f38, [%rd33+-12];
	fma.rn.f32 	%f39, %f38, %f37, %f35;
	add.f32 	%f40, %f36, %f38;
	add.s32 	%r77, %r76, %r8;
	ld.shared.u8 	%rs4, [%r77];
	cvt.rn.f32.u16 	%f41, %rs4;
	ld.global.f32 	%f42, [%rd33+-8];
	fma.rn.f32 	%f43, %f42, %f41, %f39;
	add.f32 	%f44, %f40, %f42;
	add.s32 	%r78, %r77, %r8;
	ld.shared.u8 	%rs5, [%r78];
	cvt.rn.f32.u16 	%f45, %rs5;
	ld.global.f32 	%f46, [%rd33+-4];
	fma.rn.f32 	%f47, %f46, %f45, %f43;
	add.f32 	%f48, %f44, %f46;
	add.s32 	%r79, %r78, %r8;
	ld.shared.u8 	%rs6, [%r79];
	cvt.rn.f32.u16 	%f49, %rs6;
	ld.global.f32 	%f50, [%rd33];
	fma.rn.f32 	%f51, %f50, %f49, %f47;
	add.f32 	%f52, %f48, %f50;
	add.s32 	%r80, %r79, %r8;
	ld.shared.u8 	%rs7, [%r80];
	cvt.rn.f32.u16 	%f53, %rs7;
	ld.global.f32 	%f54, [%rd33+4];
	fma.rn.f32 	%f55, %f54, %f53, %f51;
	add.f32 	%f56, %f52, %f54;
	add.s32 	%r81, %r80, %r8;
	ld.shared.u8 	%rs8, [%r81];
	cvt.rn.f32.u16 	%f57, %rs8;
	ld.global.f32 	%f58, [%rd33+8];
	fma.rn.f32 	%f59, %f58, %f57, %f55;
	add.f32 	%f60, %f56, %f58;
	add.s32 	%r82, %r81, %r8;
	ld.shared.u8 	%rs9, [%r82];
	cvt.rn.f32.u16 	%f61, %rs9;
	ld.global.f32 	%f62, [%rd33+12];
	fma.rn.f32 	%f110, %f62, %f61, %f59;
	add.f32 	%f111, %f60, %f62;
	add.s32 	%r115, %r115, 8;
	shl.b32 	%r83, %r8, 3;
	add.s32 	%r114, %r114, %r83;
	add.s64 	%rd33, %rd33, 32;
	setp.ne.s32 	%p22, %r115, 0;
	mov.u32 	%r117, %r22;
	@%p22 bra 	$L__BB0_12;
$L__BB0_13:
	setp.eq.s32 	%p23, %r20, 0;
	@%p23 bra 	$L__BB0_21;
	add.s32 	%r84, %r20, -1;
	setp.lt.u32 	%p24, %r84, 3;
	@%p24 bra 	$L__BB0_16;
	add.s32 	%r85, %r26, %r117;
	mad.lo.s32 	%r86, %r85, %r8, %r7;
	mov.u32 	%r87, s;
	add.s32 	%r88, %r87, %r86;
	ld.shared.u8 	%rs10, [%r88];
	cvt.rn.f32.u16 	%f64, %rs10;
	add.s32 	%r89, %r117, %r27;
	mul.wide.u32 	%rd13, %r89, 4;
	add.s64 	%rd14, %rd1, %rd13;
	ld.global.f32 	%f65, [%rd14];
	fma.rn.f32 	%f66, %f65, %f64, %f110;
	add.f32 	%f67, %f111, %f65;
	add.s32 	%r90, %r88, %r8;
	ld.shared.u8 	%rs11, [%r90];
	cvt.rn.f32.u16 	%f68, %rs11;
	cvt.u64.u32 	%rd15, %r27;
	cvt.u64.u32 	%rd16, %r117;
	add.s64 	%rd17, %rd16, %rd15;
	shl.b64 	%rd18, %rd17, 2;
	add.s64 	%rd19, %rd1, %rd18;
	ld.global.f32 	%f69, [%rd19+4];
	fma.rn.f32 	%f70, %f69, %f68, %f66;
	add.f32 	%f71, %f67, %f69;
	add.s32 	%r91, %r90, %r8;
	ld.shared.u8 	%rs12, [%r91];
	cvt.rn.f32.u16 	%f72, %rs12;
	ld.global.f32 	%f73, [%rd19+8];
	fma.rn.f32 	%f74, %f73, %f72, %f70;
	add.f32 	%f75, %f71, %f73;
	add.s32 	%r92, %r91, %r8;
	ld.shared.u8 	%rs13, [%r92];
	cvt.rn.f32.u16 	%f76, %rs13;
	ld.global.f32 	%f77, [%rd19+12];
	fma.rn.f32 	%f110, %f77, %f76, %f74;
	add.f32 	%f111, %f75, %f77;
	add.s32 	%r117, %r117, 4;
$L__BB0_16:
	setp.eq.s32 	%p25, %r21, 0;
	@%p25 bra 	$L__BB0_21;
	setp.eq.s32 	%p26, %r21, 1;
	@%p26 bra 	$L__BB0_19;
	add.s32 	%r93, %r26, %r117;
	mad.lo.s32 	%r94, %r93, %r8, %r7;
	mov.u32 	%r95, s;
	add.s32 	%r96, %r95, %r94;
	ld.shared.u8 	%rs14, [%r96];
	cvt.rn.f32.u16 	%f79, %rs14;
	add.s32 	%r97, %r117, %r27;
	mul.wide.u32 	%rd20, %r97, 4;
	add.s64 	%rd21, %rd1, %rd20;
	ld.global.f32 	%f80, [%rd21];
	fma.rn.f32 	%f81, %f80, %f79, %f110;
	add.f32 	%f82, %f111, %f80;
	add.s32 	%r98, %r96, %r8;
	ld.shared.u8 	%rs15, [%r98];
	cvt.rn.f32.u16 	%f83, %rs15;
	cvt.u64.u32 	%rd22, %r27;
	cvt.u64.u32 	%rd23, %r117;
	add.s64 	%rd24, %rd23, %rd22;
	shl.b64 	%rd25, %rd24, 2;
	add.s64 	%rd26, %rd1, %rd25;
	ld.global.f32 	%f84, [%rd26+4];
	fma.rn.f32 	%f110, %f84, %f83, %f81;
	add.f32 	%f111, %f82, %f84;
	add.s32 	%r117, %r117, 2;
$L__BB0_19:
	and.b32  	%r99, %r52, 1;
	setp.eq.b32 	%p27, %r99, 1;
	not.pred 	%p28, %p27;
	@%p28 bra 	$L__BB0_21;
	add.s32 	%r100, %r26, %r117;
	mad.lo.s32 	%r101, %r100, %r8, %r7;
	mov.u32 	%r102, s;
	add.s32 	%r103, %r102, %r101;
	ld.shared.u8 	%rs16, [%r103];
	cvt.rn.f32.u16 	%f85, %rs16;
	add.s32 	%r104, %r117, %r27;
	mul.wide.u32 	%rd27, %r104, 4;
	add.s64 	%rd28, %rd1, %rd27;
	ld.global.f32 	%f86, [%rd28];
	fma.rn.f32 	%f110, %f86, %f85, %f110;
	add.f32 	%f111, %f111, %f86;
$L__BB0_21:
	add.s32 	%r113, %r113, 1;
	setp.eq.s32 	%p29, %r113, %r51;
	@%p29 bra 	$L__BB0_22;
	bra.uni 	$L__BB0_10;
$L__BB0_22:
	ld.param.u64 	%rd32, [_Z26apply_linear_filter_kernelPhS_Pfiiiii_param_1];
	div.rn.f32 	%f87, %f110, %f111;
	mov.f32 	%f88, 0f3F000000;
	copysign.f32 	%f89, %f87, %f88;
	add.rz.f32 	%f90, %f87, %f89;
	cvt.rzi.f32.f32 	%f91, %f90;
	cvt.rzi.u32.f32 	%r105, %f91;
	mul.lo.s32 	%r106, %r50, %r3;
	mad.lo.s32 	%r107, %r106, %r10, %r106;
	add.s32 	%r108, %r11, %r9;
	add.s32 	%r109, %r108, %r107;
	cvt.s64.s32 	%rd29, %r109;
	cvta.to.global.u64 	%rd30, %rd32;
	add.s64 	%rd31, %rd30, %rd29;
	st.global.u8 	[%rd31], %r105;
$L__BB0_23:
	ret;

}


// ===== COMPILED SASS (sm_100) =====

	.target	sm_100

	.elftype	@"ET_EXEC"


//--------------------- .note.nv.tkinfo           --------------------------
	.section	.note.nv.tkinfo,"",@"SHT_NOTE"
	.sectionflags	@"SHF_NOTE_NV_TKINFO"
	.tkinfo
        /*0018*/ 	.word	0x00000002
        /*0030*/ 	.string	""
        /*0030*/ 	.string	"ptxas"
        /*0030*/ 	.string	"Cuda compilation tools, release 13.0, V13.0.88"
        /*0030*/ 	.string	"Build cuda_13.0.r13.0/compiler.36424714_0"
        /*0030*/ 	.string	"-arch sm_100 -m 64 "



//--------------------- .note.nv.cuinfo           --------------------------
	.section	.note.nv.cuinfo,"",@"SHT_NOTE"
	.sectionflags	@"SHF_NOTE_NV_CUINFO"
        /*0018*/ 	.short	0x0002
        /*001a*/ 	.short	0x0064
        /*001c*/ 	.short	0x0082
	.zero		2


//--------------------- .nv.info                  --------------------------
	.section	.nv.info,"",@"SHT_CUDA_INFO"
	.align	4


	//----- nvinfo : EIATTR_REGCOUNT
	.align		4
        /*0000*/ 	.byte	0x04, 0x2f
        /*0002*/ 	.short	(.L_1 - .L_0)
	.align		4
.L_0:
        /*0004*/ 	.word	index@(_Z26apply_linear_filter_kernelPhS_Pfiiiii)
        /*0008*/ 	.word	0x00000020


	//----- nvinfo : EIATTR_FRAME_SIZE
	.align		4
.L_1:
        /*000c*/ 	.byte	0x04, 0x11
        /*000e*/ 	.short	(.L_3 - .L_2)
	.align		4
.L_2:
        /*0010*/ 	.word	index@($__internal_0_$__cuda_sm3x_div_rn_noftz_f32_slowpath)
        /*0014*/ 	.word	0x00000000


	//----- nvinfo : EIATTR_FRAME_SIZE
	.align		4
.L_3:
        /*0018*/ 	.byte	0x04, 0x11
        /*001a*/ 	.short	(.L_5 - .L_4)
	.align		4
.L_4:
        /*001c*/ 	.word	index@(_Z26apply_linear_filter_kernelPhS_Pfiiiii)
        /*0020*/ 	.word	0x00000000


	//----- nvinfo : EIATTR_MIN_STACK_SIZE
	.align		4
.L_5:
        /*0024*/ 	.byte	0x04, 0x12
        /*0026*/ 	.short	(.L_7 - .L_6)
	.align		4
.L_6:
        /*0028*/ 	.word	index@(_Z26apply_linear_filter_kernelPhS_Pfiiiii)
        /*002c*/ 	.word	0x00000000
.L_7:


//--------------------- .nv.compat                --------------------------
	.section	.nv.compat,"",@"SHT_CUDA_COMPAT_INFO"
	.align	4
        /*0000*/ 	.byte	0x02, 0x09, 0x00, 0x00, 0x02, 0x02, 0x01, 0x00, 0x02, 0x05, 0x05, 0x00, 0x03, 0x07, 0x01, 0x01
        /*0010*/ 	.byte	0x02, 0x03, 0x00, 0x00, 0x02, 0x06, 0x01, 0x00, 0x04, 0x0b, 0x08, 0x00, 0x01, 0x00, 0x00, 0x00
        /*0020*/ 	.byte	0x00, 0x00, 0x00, 0x00


//--------------------- .nv.info._Z26apply_linear_filter_kernelPhS_Pfiiiii --------------------------
	.section	.nv.info._Z26apply_linear_filter_kernelPhS_Pfiiiii,"",@"SHT_CUDA_INFO"
	.sectionflags	@""
	.align	4


	//----- nvinfo : EIATTR_CUDA_API_VERSION
	.align		4
        /*0000*/ 	.byte	0x04, 0x37
        /*0002*/ 	.short	(.L_9 - .L_8)
.L_8:
        /*0004*/ 	.word	0x00000082


	//----- nvinfo : EIATTR_KPARAM_INFO
	.align		4
.L_9:
        /*0008*/ 	.byte	0x04, 0x17
        /*000a*/ 	.short	(.L_11 - .L_10)
.L_10:
        /*000c*/ 	.word	0x00000000
        /*0010*/ 	.short	0x0007
        /*0012*/ 	.short	0x0028
        /*0014*/ 	.byte	0x00, 0xf0, 0x11, 0x00


	//----- nvinfo : EIATTR_KPARAM_INFO
	.align		4
.L_11:
        /*0018*/ 	.byte	0x04, 0x17
        /*001a*/ 	.short	(.L_13 - .L_12)
.L_12:
        /*001c*/ 	.word	0x00000000
        /*0020*/ 	.short	0x0006
        /*0022*/ 	.short	0x0024
        /*0024*/ 	.byte	0x00, 0xf0, 0x11, 0x00


	//----- nvinfo : EIATTR_KPARAM_INFO
	.align		4
.L_13:
        /*0028*/ 	.byte	0x04, 0x17
        /*002a*/ 	.short	(.L_15 - .L_14)
.L_14:
        /*002c*/ 	.word	0x00000000
        /*0030*/ 	.short	0x0005
        /*0032*/ 	.short	0x0020
        /*0034*/ 	.byte	0x00, 0xf0, 0x11, 0x00


	//----- nvinfo : EIATTR_KPARAM_INFO
	.align		4
.L_15:
        /*0038*/ 	.byte	0x04, 0x17
        /*003a*/ 	.short	(.L_17 - .L_16)
.L_16:
        /*003c*/ 	.word	0x00000000
        /*0040*/ 	.short	0x0004
        /*0042*/ 	.short	0x001c
        /*0044*/ 	.byte	0x00, 0xf0, 0x11, 0x00


	//----- nvinfo : EIATTR_KPARAM_INFO
	.align		4
.L_17:
        /*0048*/ 	.byte	0x04, 0x17
        /*004a*/ 	.short	(.L_19 - .L_18)
.L_18:
        /*004c*/ 	.word	0x00000000
        /*0050*/ 	.short	0x0003
        /*0052*/ 	.short	0x0018
        /*0054*/ 	.byte	0x00, 0xf0, 0x11, 0x00


	//----- nvinfo : EIATTR_KPARAM_INFO
	.align		4
.L_19:
        /*0058*/ 	.byte	0x04, 0x17
        /*005a*/ 	.short	(.L_21 - .L_20)
.L_20:
        /*005c*/ 	.word	0x00000000
        /*0060*/ 	.short	0x0002
        /*0062*/ 	.short	0x0010
        /*0064*/ 	.byte	0x00, 0xf5, 0x21, 0x00


	//----- nvinfo : EIATTR_KPARAM_INFO
	.align		4
.L_21:
        /*0068*/ 	.byte	0x04, 0x17
        /*006a*/ 	.short	(.L_23 - .L_22)
.L_22:
        /*006c*/ 	.word	0x00000000
        /*0070*/ 	.short	0x0001
        /*0072*/ 	.short	0x0008
        /*0074*/ 	.byte	0x00, 0xf5, 0x21, 0x00


	//----- nvinfo : EIATTR_KPARAM_INFO
	.align		4
.L_23:
        /*0078*/ 	.byte	0x04, 0x17
        /*007a*/ 	.short	(.L_25 - .L_24)
.L_24:
        /*007c*/ 	.word	0x00000000
        /*0080*/ 	.short	0x0000
        /*0082*/ 	.short	0x0000
        /*0084*/ 	.byte	0x00, 0xf5, 0x21, 0x00


	//----- nvinfo : EIATTR_SPARSE_MMA_MASK
	.align		4
.L_25:
        /*0088*/ 	.byte	0x03, 0x50
        /*008a*/ 	.short	0x0000


	//----- nvinfo : EIATTR_MAXREG_COUNT
	.align		4
        /*008c*/ 	.byte	0x03, 0x1b
        /*008e*/ 	.short	0x00ff


	//----- nvinfo : EIATTR_MERCURY_ISA_VERSION
	.align		4
        /*0090*/ 	.byte	0x03, 0x5f
        /*0092*/ 	.short	0x0101


	//----- nvinfo : EIATTR_VRC_CTA_INIT_COUNT
	.align		4
        /*0094*/ 	.byte	0x02, 0x4a
	.zero		1
	.zero		1


	//----- nvinfo : EIATTR_EXIT_INSTR_OFFSETS
	.align		4
        /*0098*/ 	.byte	0x04, 0x1c
        /*009a*/ 	.short	(.L_27 - .L_26)


	//   ....[0]....
.L_26:
        /*009c*/ 	.word	0x00000160


	//   ....[1]....
        /*00a0*/ 	.word	0x00001150


	//----- nvinfo : EIATTR_CRS_STACK_SIZE
	.align		4
.L_27:
        /*00a4*/ 	.byte	0x04, 0x1e
        /*00a6*/ 	.short	(.L_29 - .L_28)
.L_28:
        /*00a8*/ 	.word	0x00000000


	//----- nvinfo : EIATTR_CBANK_PARAM_SIZE
	.align		4
.L_29:
        /*00ac*/ 	.byte	0x03, 0x19
        /*00ae*/ 	.short	0x002c


	//----- nvinfo : EIATTR_PARAM_CBANK
	.align		4
        /*00b0*/ 	.byte	0x04, 0x0a
        /*00b2*/ 	.short	(.L_31 - .L_30)
	.align		4
.L_30:
        /*00b4*/ 	.word	index@(.nv.constant0._Z26apply_linear_filter_kernelPhS_Pfiiiii)
        /*00b8*/ 	.short	0x0380
        /*00ba*/ 	.short	0x002c


	//----- nvinfo : EIATTR_SW_WAR
	.align		4
.L_31:
        /*00bc*/ 	.byte	0x04, 0x36
        /*00be*/ 	.short	(.L_33 - .L_32)
.L_32:
        /*00c0*/ 	.word	0x00000008
.L_33:


//--------------------- .nv.callgraph             --------------------------
	.section	.nv.callgraph,"",@"SHT_CUDA_CALLGRAPH"
	.align	4
	.sectionentsize	8
	.align		4
        /*0000*/ 	.word	0x00000000
	.align		4
        /*0004*/ 	.word	0xffffffff
	.align		4
        /*0008*/ 	.word	0x00000000
	.align		4
        /*000c*/ 	.word	0xfffffffe
	.align		4
        /*0010*/ 	.word	0x00000000
	.align		4
        /*0014*/ 	.word	0xfffffffd
	.align		4
        /*0018*/ 	.word	0x00000000
	.align		4
        /*001c*/ 	.word	0xfffffffc


//--------------------- .text._Z26apply_linear_filter_kernelPhS_Pfiiiii --------------------------
	.section	.text._Z26apply_linear_filter_kernelPhS_Pfiiiii,"ax",@progbits
	.align	128
        .global         _Z26apply_linear_filter_kernelPhS_Pfiiiii
        .type           _Z26apply_linear_filter_kernelPhS_Pfiiiii,@function
        .size           _Z26apply_linear_filter_kernelPhS_Pfiiiii,(.L_x_27 - _Z26apply_linear_filter_kernelPhS_Pfiiiii)
        .other          _Z26apply_linear_filter_kernelPhS_Pfiiiii,@"STO_CUDA_ENTRY STV_DEFAULT"
_Z26apply_linear_filter_kernelPhS_Pfiiiii:
.text._Z26apply_linear_filter_kernelPhS_Pfiiiii:
[----:B------:R-:W-:Y:S01]  /*0000*/  LDC R1, c[0x0][0x37c] ;  /* 0x0000df00ff017b82 */ /* 0x000fe20000000800 */
[----:B------:R-:W0:Y:S07]  /*0010*/  S2R R0, SR_TID.Y ;  /* 0x0000000000007919 */ /* 0x000e2e0000002200 */
[----:B------:R-:W1:Y:S01]  /*0020*/  LDC R12, c[0x0][0x360] ;  /* 0x0000d800ff0c7b82 */ /* 0x000e620000000800 */
[----:B------:R-:W2:Y:S01]  /*0030*/  LDCU.64 UR8, c[0x0][0x398] ;  /* 0x00007300ff0877ac */ /* 0x000ea20008000a00 */
[----:B------:R-:W1:Y:S01]  /*0040*/  S2R R2, SR_TID.X ;  /* 0x0000000000027919 */ /* 0x000e620000002100 */
[----:B------:R-:W3:Y:S05]  /*0050*/  S2R R3, SR_TID.Z ;  /* 0x0000000000037919 */ /* 0x000eea0000002300 */
[----:B------:R-:W0:Y:S08]  /*0060*/  S2UR UR5, SR_CTAID.Y ;  /* 0x00000000000579c3 */ /* 0x000e300000002600 */
[----:B------:R-:W0:Y:S01]  /*0070*/  LDC R9, c[0x0][0x364] ;  /* 0x0000d900ff097b82 */ /* 0x000e220000000800 */
[----:B------:R-:W4:Y:S07]  /*0080*/  LDCU UR10, c[0x0][0x368] ;  /* 0x00006d00ff0a77ac */ /* 0x000f2e0008000800 */
[----:B------:R-:W2:Y:S08]  /*0090*/  LDC R14, c[0x0][0x3a8] ;  /* 0x0000ea00ff0e7b82 */ /* 0x000eb00000000800 */
[----:B------:R-:W1:Y:S08]  /*00a0*/  S2UR UR4, SR_CTAID.X ;  /* 0x00000000000479c3 */ /* 0x000e700000002500 */
[----:B------:R-:W5:Y:S01]  /*00b0*/  LDC.64 R16, c[0x0][0x3a0] ;  /* 0x0000e800ff107b82 */ /* 0x000f620000000a00 */
[----:B0-----:R-:W-:-:S07]  /*00c0*/  IMAD R5, R9, UR5, R0 ;  /* 0x0000000509057c24 */ /* 0x001fce000f8e0200 */
[----:B------:R-:W3:Y:S01]  /*00d0*/  S2UR UR6, SR_CTAID.Z ;  /* 0x00000000000679c3 */ /* 0x000ee20000002700 */
[----:B--2---:R-:W-:-:S04]  /*00e0*/  IADD3 R6, PT, PT, -R14, UR9, RZ ;  /* 0x000000090e067c10 */ /* 0x004fc8000fffe1ff */
[----:B------:R-:W-:-:S03]  /*00f0*/  ISETP.GT.AND P0, PT, R5, R6, PT ;  /* 0x000000060500720c */ /* 0x000fc60003f04270 */
[----:B------:R-:W3:Y:S01]  /*0100*/  LDC R4, c[0x0][0x368] ;  /* 0x0000da00ff047b82 */ /* 0x000ee20000000800 */
[----:B-1----:R-:W-:Y:S01]  /*0110*/  IMAD R7, R12, UR4, R2 ;  /* 0x000000040c077c24 */ /* 0x002fe2000f8e0202 */
[----:B-----5:R-:W-:-:S04]  /*0120*/  IADD3 R10, PT, PT, -R17, UR8, RZ ;  /* 0x00000008110a7c10 */ /* 0x020fc8000fffe1ff */
[----:B------:R-:W-:Y:S01]  /*0130*/  ISETP.GT.OR P0, PT, R7, R10, P0 ;  /* 0x0000000a0700720c */ /* 0x000fe20000704670 */
[----:B---3--:R-:W-:-:S05]  /*0140*/  IMAD R8, R4, UR6, R3 ;  /* 0x0000000604087c24 */ /* 0x008fca000f8e0203 */
[----:B------:R-:W-:-:S13]  /*0150*/  ISETP.GE.OR P0, PT, R8, R16, P0 ;  /* 0x000000100800720c */ /* 0x000fda0000706670 */
[----:B----4-:R-:W-:Y:S05]  /*0160*/  @P0 EXIT ;  /* 0x000000000000094d */ /* 0x010fea0003800000 */
[----:B------:R-:W-:Y:S01]  /*0170*/  IADD3 R13, PT, PT, R12, -0x1, R17 ;  /* 0xffffffff0c0d7810 */ /* 0x000fe20007ffe011 */
[----:B------:R-:W0:Y:S01]  /*0180*/  LDCU.64 UR12, c[0x0][0x358] ;  /* 0x00006b00ff0c77ac */ /* 0x000e220008000a00 */
[----:B------:R-:W-:Y:S02]  /*0190*/  BSSY.RECONVERGENT B0, `(.L_x_0) ;  /* 0x0000031000007945 */ /* 0x000fe40003800200 */
[----:B------:R-:W-:Y:S01]  /*01a0*/  ISETP.GE.U32.AND P0, PT, R2, R13, PT ;  /* 0x0000000d0200720c */ /* 0x000fe20003f06070 */
[----:B------:R-:W1:Y:S03]  /*01b0*/  LDCU UR6, c[0x0][0x39c] ;  /* 0x00007380ff0677ac */ /* 0x000e660008000800 */
[----:B------:R-:W-:Y:S01]  /*01c0*/  ISETP.GE.U32.OR P0, PT, R7, UR8, P0 ;  /* 0x0000000807007c0c */ /* 0x000fe20008706470 */
[----:B------:R-:W2:-:S12]  /*01d0*/  LDCU.64 UR4, c[0x0][0x380] ;  /* 0x00007000ff0477ac */ /* 0x000e980008000a00 */
[----:B0-----:R-:W-:Y:S05]  /*01e0*/  @P0 BRA `(.L_x_1) ;  /* 0x0000000000ac0947 */ /* 0x001fea0003800000 */
[----:B------:R-:W-:Y:S01]  /*01f0*/  IADD3 R15, PT, PT, R9, -0x1, R14 ;  /* 0xffffffff090f7810 */ /* 0x000fe20007ffe00e */
[----:B------:R-:W-:Y:S02]  /*0200*/  IMAD.MOV.U32 R10, RZ, RZ, RZ ;  /* 0x000000ffff0a7224 */ /* 0x000fe400078e00ff */
[----:B------:R-:W-:Y:S01]  /*0210*/  IMAD.MOV.U32 R16, RZ, RZ, R2 ;  /* 0x000000ffff107224 */ /* 0x000fe200078e0002 */
[----:B------:R-:W-:Y:S01]  /*0220*/  ISETP.GE.U32.AND P0, PT, R0, R15, PT ;  /* 0x0000000f0000720c */ /* 0x000fe20003f06070 */
[----:B------:R-:W-:-:S03]  /*0230*/  IMAD.MOV.U32 R17, RZ, RZ, RZ ;  /* 0x000000ffff117224 */ /* 0x000fc600078e00ff */
[----:B------:R-:W-:-:S13]  /*0240*/  ISETP.LT.U32.AND P0, PT, R5, UR9, !P0 ;  /* 0x0000000905007c0c */ /* 0x000fda000c701070 */
.L_x_5:
[----:B------:R-:W-:Y:S04]  /*0250*/  BSSY.RECONVERGENT B1, `(.L_x_2) ;  /* 0x000001c000017945 */ /* 0x000fe80003800200 */
[----:B------:R-:W-:Y:S05]  /*0260*/  @!P0 BRA `(.L_x_3) ;  /* 0x0000000000688947 */ /* 0x000fea0003800000 */
[----:B------:R-:W0:Y:S01]  /*0270*/  S2R R11, SR_CgaCtaId ;  /* 0x00000000000b7919 */ /* 0x000e220000008800 */
[----:B------:R-:W3:Y:S01]  /*0280*/  LDC R14, c[0x0][0x3a0] ;  /* 0x0000e800ff0e7b82 */ /* 0x000ee20000000800 */
[----:B------:R-:W-:Y:S01]  /*0290*/  MOV R18, 0x400 ;  /* 0x0000040000127802 */ /* 0x000fe20000000f00 */
[----:B------:R-:W-:Y:S01]  /*02a0*/  IMAD R16, R15, R16, RZ ;  /* 0x000000100f107224 */ /* 0x000fe200078e02ff */
[----:B------:R-:W-:Y:S01]  /*02b0*/  IADD3 R19, PT, PT, R7, R10, RZ ;  /* 0x0000000a07137210 */ /* 0x000fe20007ffe0ff */
[----:B------:R-:W-:Y:S02]  /*02c0*/  IMAD.MOV.U32 R22, RZ, RZ, RZ ;  /* 0x000000ffff167224 */ /* 0x000fe400078e00ff */
[----:B------:R-:W-:Y:S02]  /*02d0*/  IMAD.MOV.U32 R23, RZ, RZ, R0 ;  /* 0x000000ffff177224 */ /* 0x000fe400078e0000 */
[----:B------:R-:W-:Y:S02]  /*02e0*/  IMAD.MOV.U32 R20, RZ, RZ, RZ ;  /* 0x000000ffff147224 */ /* 0x000fe400078e00ff */
[----:B---3--:R-:W-:Y:S01]  /*02f0*/  IMAD R21, R5, R14, R8 ;  /* 0x0000000e05157224 */ /* 0x008fe200078e0208 */
[----:B0-----:R-:W-:-:S07]  /*0300*/  LEA R18, R11, R18, 0x18 ;  /* 0x000000120b127211 */ /* 0x001fce00078ec0ff */
.L_x_4:
[----:B-1----:R-:W-:-:S04]  /*0310*/  IMAD R22, R19, UR6, R22 ;  /* 0x0000000613167c24 */ /* 0x002fc8000f8e0216 */
[----:B------:R-:W-:-:S05]  /*0320*/  IMAD R22, R22, R14, R21 ;  /* 0x0000000e16167224 */ /* 0x000fca00078e0215 */
[----:B0-2---:R-:W-:-:S04]  /*0330*/  IADD3 R10, P1, PT, R22, UR4, RZ ;  /* 0x00000004160a7c10 */ /* 0x005fc8000ff3e0ff */
[----:B------:R-:W-:-:S05]  /*0340*/  IADD3.X R11, PT, PT, RZ, UR5, RZ, P1, !PT ;  /* 0x00000005ff0b7c10 */ /* 0x000fca0008ffe4ff */
[----:B------:R-:W2:Y:S01]  /*0350*/  LDG.E.U8 R10, desc[UR12][R10.64] ;  /* 0x0000000c0a0a7981 */ /* 0x000ea2000c1e1100 */
[----:B------:R-:W-:-:S04]  /*0360*/  IMAD.IADD R22, R16, 0x1, R23 ;  /* 0x0000000110167824 */ /* 0x000fc800078e0217 */
[----:B------:R-:W-:Y:S02]  /*0370*/  IMAD R23, R22, UR10, R3 ;  /* 0x0000000a16177c24 */ /* 0x000fe4000f8e0203 */
[----:B------:R-:W-:Y:S02]  /*0380*/  IMAD R22, R9, R20, R9 ;  /* 0x0000001409167224 */ /* 0x000fe400078e0209 */
[----:B------:R-:W-:Y:S02]  /*0390*/  IMAD.IADD R25, R23, 0x1, R18 ;  /* 0x0000000117197824 */ /* 0x000fe400078e0212 */
[----:B------:R-:W-:Y:S01]  /*03a0*/  IMAD.IADD R24, R5, 0x1, R22 ;  /* 0x0000000105187824 */ /* 0x000fe200078e0216 */
[----:B------:R-:W-:Y:S01]  /*03b0*/  IADD3 R23, PT, PT, R22, R0, RZ ;  /* 0x0000000016177210 */ /* 0x000fe20007ffe0ff */
[----:B------:R-:W-:-:S03]  /*03c0*/  VIADD R20, R20, 0x1 ;  /* 0x0000000114147836 */ /* 0x000fc60000000000 */
[----:B------:R-:W-:Y:S02]  /*03d0*/  ISETP.LT.U32.AND P2, PT, R24, UR6, PT ;  /* 0x0000000618007c0c */ /* 0x000fe4000bf41070 */
[----:B------:R-:W-:Y:S01]  /*03e0*/  ISETP.GE.U32.AND P1, PT, R23, R15, PT ;  /* 0x0000000f1700720c */ /* 0x000fe20003f26070 */
[----:B--2---:R0:W-:-:S12]  /*03f0*/  STS.U8 [R25], R10 ;  /* 0x0000000a19007388 */ /* 0x0041d80000000000 */
[----:B------:R-:W-:Y:S05]  /*0400*/  @!P1 BRA P2, `(.L_x_4) ;  /* 0xfffffffc00c09947 */ /* 0x000fea000103ffff */
.L_x_3:
[----:B-12---:R-:W-:Y:S05]  /*0410*/  BSYNC.RECONVERGENT B1 ;  /* 0x0000000000017941 */ /* 0x006fea0003800200 */
.L_x_2:
[----:B------:R-:W1:Y:S01]  /*0420*/  LDCU UR7, c[0x0][0x398] ;  /* 0x00007300ff0777ac */ /* 0x000e620008000800 */
[----:B0-----:R-:W-:Y:S01]  /*0430*/  IMAD R10, R12, R17, R12 ;  /* 0x000000110c0a7224 */ /* 0x001fe200078e020c */
[----:B------:R-:W-:-:S03]  /*0440*/  IADD3 R17, PT, PT, R17, 0x1, RZ ;  /* 0x0000000111117810 */ /* 0x000fc60007ffe0ff */
[----:B------:R-:W-:Y:S02]  /*0450*/  IMAD.IADD R11, R7, 0x1, R10 ;  /* 0x00000001070b7824 */ /* 0x000fe400078e020a */
[----:B------:R-:W-:-:S05]  /*0460*/  IMAD.IADD R16, R10, 0x1, R2 ;  /* 0x000000010a107824 */ /* 0x000fca00078e0202 */
[----:B------:R-:W-:Y:S02]  /*0470*/  ISETP.GE.U32.AND P1, PT, R16, R13, PT ;  /* 0x0000000d1000720c */ /* 0x000fe40003f26070 */
[----:B-1----:R-:W-:-:S13]  /*0480*/  ISETP.LT.U32.AND P2, PT, R11, UR7, PT ;  /* 0x000000070b007c0c */ /* 0x002fda000bf41070 */
[----:B------:R-:W-:Y:S05]  /*0490*/  @!P1 BRA P2, `(.L_x_5) ;  /* 0xfffffffc006c9947 */ /* 0x000fea000103ffff */
.L_x_1:
[----:B-12---:R-:W-:Y:S05]  /*04a0*/  BSYNC.RECONVERGENT B0 ;  /* 0x0000000000007941 */ /* 0x006fea0003800200 */
.L_x_0:
[----:B------:R-:W0:Y:S01]  /*04b0*/  LDCU UR4, c[0x0][0x3a4] ;  /* 0x00007480ff0477ac */ /* 0x000e220008000800 */
[----:B------:R-:W-:Y:S01]  /*04c0*/  CS2R R20, SRZ ;  /* 0x0000000000147805 */ /* 0x000fe2000001ff00 */
[----:B0-----:R-:W-:-:S09]  /*04d0*/  UISETP.GE.AND UP0, UPT, UR4, 0x1, UPT ;  /* 0x000000010400788c */ /* 0x001fd2000bf06270 */
[----:B------:R-:W-:Y:S05]  /*04e0*/  BRA.U !UP0, `(.L_x_6) ;  /* 0x0000000908b47547 */ /* 0x000fea000b800000 */
[----:B------:R-:W0:Y:S02]  /*04f0*/  LDC R18, c[0x0][0x3a8] ;  /* 0x0000ea00ff127b82 */ /* 0x000e240000000800 */
[----:B0-----:R-:W-:-:S13]  /*0500*/  ISETP.GE.AND P0, PT, R18, 0x1, PT ;  /* 0x000000011200780c */ /* 0x001fda0003f06270 */
[----:B------:R-:W-:Y:S05]  /*0510*/  @!P0 BRA `(.L_x_6) ;  /* 0x0000000800a88947 */ /* 0x000fea0003800000 */
[C---:B------:R-:W-:Y:S02]  /*0520*/  LOP3.LUT R17, R18.reuse, 0x7ffffff8, RZ, 0xc0, !PT ;  /* 0x7ffffff812117812 */ /* 0x040fe400078ec0ff */
[----:B------:R-:W-:Y:S02]  /*0530*/  CS2R R20, SRZ ;  /* 0x0000000000147805 */ /* 0x000fe4000001ff00 */
[C---:B------:R-:W-:Y:S01]  /*0540*/  IADD3 R11, PT, PT, R18.reuse, -0x1, R9 ;  /* 0xffffffff120b7810 */ /* 0x040fe20007ffe009 */
[----:B------:R-:W-:Y:S01]  /*0550*/  UMOV UR4, URZ ;  /* 0x000000ff00047c82 */ /* 0x000fe20008000000 */
[C---:B------:R-:W-:Y:S01]  /*0560*/  LOP3.LUT R16, R18.reuse, 0x7, RZ, 0xc0, !PT ;  /* 0x0000000712107812 */ /* 0x040fe200078ec0ff */
[----:B------:R-:W-:Y:S01]  /*0570*/  IMAD.MOV R19, RZ, RZ, -R17 ;  /* 0x000000ffff137224 */ /* 0x000fe200078e0a11 */
[----:B------:R-:W-:-:S07]  /*0580*/  LOP3.LUT R18, R18, 0x3, RZ, 0xc0, !PT ;  /* 0x0000000312127812 */ /* 0x000fce00078ec0ff */
.L_x_12:
[----:B------:R-:W0:Y:S01]  /*0590*/  LDCU UR5, c[0x0][0x3a8] ;  /* 0x00007500ff0577ac */ /* 0x000e220008000800 */
[----:B------:R-:W-:Y:S02]  /*05a0*/  VIADD R9, R2, UR4 ;  /* 0x0000000402097c36 */ /* 0x000fe40008000000 */
[----:B------:R-:W-:Y:S02]  /*05b0*/  IMAD.MOV.U32 R10, RZ, RZ, RZ ;  /* 0x000000ffff0a7224 */ /* 0x000fe400078e00ff */
[----:B------:R-:W-:Y:S01]  /*05c0*/  IMAD R9, R11, R9, R0 ;  /* 0x000000090b097224 */ /* 0x000fe200078e0200 */
[----:B0-----:R-:W-:Y:S02]  /*05d0*/  UISETP.GE.U32.AND UP0, UPT, UR5, 0x8, UPT ;  /* 0x000000080500788c */ /* 0x001fe4000bf06070 */
[----:B------:R-:W-:-:S07]  /*05e0*/  UIMAD UR11, UR4, UR5, URZ ;  /* 0x00000005040b72a4 */ /* 0x000fce000f8e02ff */
[----:B------:R-:W-:Y:S05]  /*05f0*/  BRA.U !UP0, `(.L_x_7) ;  /* 0x0000000508047547 */ /* 0x000fea000b800000 */
[----:B------:R-:W0:Y:S01]  /*0600*/  S2UR UR9, SR_CgaCtaId ;  /* 0x00000000000979c3 */ /* 0x000e220000008800 */
[----:B------:R-:W1:Y:S01]  /*0610*/  LDCU.64 UR6, c[0x0][0x390] ;  /* 0x00007200ff0677ac */ /* 0x000e620008000a00 */
[----:B------:R-:W-:Y:S01]  /*0620*/  IMAD.MOV.U32 R10, RZ, RZ, R19 ;  /* 0x000000ffff0a7224 */ /* 0x000fe200078e0013 */
[----:B------:R-:W-:Y:S01]  /*0630*/  UMOV UR8, 0x400 ;  /* 0x0000040000087882 */ /* 0x000fe20000000000 */
[----:B-1----:R-:W-:Y:S02]  /*0640*/  UIMAD.WIDE.U32 UR6, UR11, 0x4, UR6 ;  /* 0x000000040b0678a5 */ /* 0x002fe4000f8e0006 */
[----:B0-----:R-:W-:Y:S02]  /*0650*/  ULEA UR8, UR9, UR8, 0x18 ;  /* 0x0000000809087291 */ /* 0x001fe4000f8ec0ff */
[----:B------:R-:W-:-:S04]  /*0660*/  UIADD3 UR9, UP0, UPT, UR6, 0x10, URZ ;  /* 0x0000001006097890 */ /* 0x000fc8000ff1e0ff */
[----:B------:R-:W-:Y:S01]  /*0670*/  IADD3 R12, PT, PT, R3, UR8, RZ ;  /* 0x00000008030c7c10 */ /* 0x000fe2000fffe0ff */
[----:B------:R-:W-:-:S04]  /*0680*/  UIADD3.X UR6, UPT, UPT, URZ, UR7, URZ, UP0, !UPT ;  /* 0x00000007ff067290 */ /* 0x000fc800087fe4ff */
[----:B------:R-:W-:Y:S02]  /*0690*/  IMAD R15, R9, UR10, R12 ;  /* 0x0000000a090f7c24 */ /* 0x000fe4000f8e020c */
[----:B------:R-:W-:Y:S02]  /*06a0*/  IMAD.U32 R12, RZ, RZ, UR9 ;  /* 0x00000009ff0c7e24 */ /* 0x000fe4000f8e00ff */
[----:B------:R-:W-:-:S07]  /*06b0*/  IMAD.U32 R13, RZ, RZ, UR6 ;  /* 0x00000006ff0d7e24 */ /* 0x000fce000f8e00ff */
.L_x_8:
[----:B------:R-:W2:Y:S04]  /*06c0*/  LDG.E R26, desc[UR12][R12.64+-0x10] ;  /* 0xfffff00c0c1a7981 */ /* 0x000ea8000c1e1900 */
[----:B------:R-:W3:Y:S04]  /*06d0*/  LDG.E R22, desc[UR12][R12.64+-0xc] ;  /* 0xfffff40c0c167981 */ /* 0x000ee8000c1e1900 */
[----:B------:R-:W4:Y:S04]  /*06e0*/  LDG.E R23, desc[UR12][R12.64+-0x8] ;  /* 0xfffff80c0c177981 */ /* 0x000f28000c1e1900 */
[----:B------:R-:W5:Y:S04]  /*06f0*/  LDG.E R14, desc[UR12][R12.64+-0x4] ;  /* 0xfffffc0c0c0e7981 */ /* 0x000f68000c1e1900 */
[----:B------:R-:W0:Y:S04]  /*0700*/  LDS.U8 R24, [R15] ;  /* 0x000000000f187984 */ /* 0x000e280000000000 */
[----:B------:R-:W1:Y:S01]  /*0710*/  LDS.U8 R28, [R15+UR10] ;  /* 0x0000000a0f1c7984 */ /* 0x000e620008000000 */
[----:B0-----:R-:W-:-:S02]  /*0720*/  I2FP.F32.U32 R25, R24 ;  /* 0x0000001800197245 */ /* 0x001fc40000201000 */
[----:B-1----:R-:W-:-:S03]  /*0730*/  I2FP.F32.U32 R24, R28 ;  /* 0x0000001c00187245 */ /* 0x002fc60000201000 */
[----:B--2---:R-:W-:Y:S01]  /*0740*/  FFMA R27, R25, R26, R20 ;  /* 0x0000001a191b7223 */ /* 0x004fe20000000014 */
[----:B------:R-:W-:Y:S01]  /*0750*/  FADD R25, R26, R21 ;  /* 0x000000151a197221 */ /* 0x000fe20000000000 */
[----:B------:R-:W-:Y:S01]  /*0760*/  IADD3 R26, PT, PT, R15, UR10, RZ ;  /* 0x0000000a0f1a7c10 */ /* 0x000fe2000fffe0ff */
[----:B------:R-:W2:Y:S01]  /*0770*/  LDG.E R21, desc[UR12][R12.64] ;  /* 0x0000000c0c157981 */ /* 0x000ea2000c1e1900 */
[----:B---3--:R-:W-:-:S03]  /*0780*/  FFMA R24, R24, R22, R27 ;  /* 0x0000001618187223 */ /* 0x008fc6000000001b */
[----:B------:R-:W0:Y:S01]  /*0790*/  LDS.U8 R27, [R26+UR10] ;  /* 0x0000000a1a1b7984 */ /* 0x000e220008000000 */
[----:B------:R-:W-:-:S03]  /*07a0*/  FADD R28, R25, R22 ;  /* 0x00000016191c7221 */ /* 0x000fc60000000000 */
[----:B------:R-:W3:Y:S01]  /*07b0*/  LDG.E R22, desc[UR12][R12.64+0x4] ;  /* 0x0000040c0c167981 */ /* 0x000ee2000c1e1900 */
[----:B0-----:R-:W-:-:S05]  /*07c0*/  I2FP.F32.U32 R27, R27 ;  /* 0x0000001b001b7245 */ /* 0x001fca0000201000 */
[----:B----4-:R-:W-:Y:S02]  /*07d0*/  FFMA R29, R27, R23, R24 ;  /* 0x000000171b1d7223 */ /* 0x010fe40000000018 */
[----:B------:R-:W4:Y:S01]  /*07e0*/  LDG.E R24, desc[UR12][R12.64+0x8] ;  /* 0x0000080c0c187981 */ /* 0x000f22000c1e1900 */
[----:B------:R-:W-:-:S03]  /*07f0*/  FADD R27, R28, R23 ;  /* 0x000000171c1b7221 */ /* 0x000fc60000000000 */
[----:B------:R0:W4:Y:S01]  /*0800*/  LDG.E R23, desc[UR12][R12.64+0xc] ;  /* 0x00000c0c0c177981 */ /* 0x000122000c1e1900 */
[----:B------:R-:W-:-:S05]  /*0810*/  VIADD R20, R26, UR10 ;  /* 0x0000000a1a147c36 */ /* 0x000fca0008000000 */
[----:B------:R-:W1:Y:S02]  /*0820*/  LDS.U8 R25, [R20+UR10] ;  /* 0x0000000a14197984 */ /* 0x000e640008000000 */
[----:B-1----:R-:W-:-:S05]  /*0830*/  I2FP.F32.U32 R28, R25 ;  /* 0x00000019001c7245 */ /* 0x002fca0000201000 */
[----:B-----5:R-:W-:Y:S01]  /*0840*/  FFMA R26, R28, R14, R29 ;  /* 0x0000000e1c1a7223 */ /* 0x020fe2000000001d */
[----:B------:R-:W-:-:S05]  /*0850*/  VIADD R28, R20, UR10 ;  /* 0x0000000a141c7c36 */ /* 0x000fca0008000000 */
[----:B------:R-:W1:Y:S01]  /*0860*/  LDS.U8 R20, [R28+UR10] ;  /* 0x0000000a1c147984 */ /* 0x000e620008000000 */
[----:B------:R-:W-:Y:S01]  /*0870*/  FADD R14, R27, R14 ;  /* 0x0000000e1b0e7221 */ /* 0x000fe20000000000 */
[----:B------:R-:W-:-:S05]  /*0880*/  VIADD R27, R28, UR10 ;  /* 0x0000000a1c1b7c36 */ /* 0x000fca0008000000 */
[----:B------:R-:W-:Y:S02]  /*0890*/  IADD3 R29, PT, PT, R27, UR10, RZ ;  /* 0x0000000a1b1d7c10 */ /* 0x000fe4000fffe0ff */
[----:B-1----:R-:W-:Y:S02]  /*08a0*/  I2FP.F32.U32 R25, R20 ;  /* 0x0000001400197245 */ /* 0x002fe40000201000 */
[----:B------:R-:W1:Y:S01]  /*08b0*/  LDS.U8 R20, [R27+UR10] ;  /* 0x0000000a1b147984 */ /* 0x000e620008000000 */
[----:B------:R-:W-:-:S05]  /*08c0*/  VIADD R10, R10, 0x8 ;  /* 0x000000080a0a7836 */ /* 0x000fca0000000000 */
[----:B------:R-:W-:Y:S02]  /*08d0*/  ISETP.NE.AND P0, PT, R10, RZ, PT ;  /* 0x000000ff0a00720c */ /* 0x000fe40003f05270 */
[----:B0-----:R-:W-:Y:S02]  /*08e0*/  IADD3 R12, P1, PT, R12, 0x20, RZ ;  /* 0x000000200c0c7810 */ /* 0x001fe40007f3e0ff */
[----:B------:R-:W-:-:S03]  /*08f0*/  LEA R15, R4, R15, 0x3 ;  /* 0x0000000f040f7211 */ /* 0x000fc600078e18ff */
[----:B------:R-:W-:Y:S01]  /*0900*/  IMAD.X R13, RZ, RZ, R13, P1 ;  /* 0x000000ffff0d7224 */ /* 0x000fe200008e060d */
[----:B-1----:R-:W-:Y:S01]  /*0910*/  I2FP.F32.U32 R20, R20 ;  /* 0x0000001400147245 */ /* 0x002fe20000201000 */
[----:B--2---:R-:W-:Y:S01]  /*0920*/  FFMA R25, R25, R21, R26 ;  /* 0x0000001519197223 */ /* 0x004fe2000000001a */
[----:B------:R-:W-:Y:S01]  /*0930*/  FADD R21, R14, R21 ;  /* 0x000000150e157221 */ /* 0x000fe20000000000 */
[----:B------:R-:W-:Y:S01]  /*0940*/  VIADD R26, R29, UR10 ;  /* 0x0000000a1d1a7c36 */ /* 0x000fe20008000000 */
[----:B------:R-:W0:Y:S05]  /*0950*/  LDS.U8 R14, [R29+UR10] ;  /* 0x0000000a1d0e7984 */ /* 0x000e2a0008000000 */
[----:B------:R-:W1:Y:S01]  /*0960*/  LDS.U8 R26, [R26+UR10] ;  /* 0x0000000a1a1a7984 */ /* 0x000e620008000000 */
[----:B---3--:R-:W-:Y:S01]  /*0970*/  FFMA R25, R20, R22, R25 ;  /* 0x0000001614197223 */ /* 0x008fe20000000019 */
[----:B------:R-:W-:Y:S01]  /*0980*/  FADD R21, R21, R22 ;  /* 0x0000001615157221 */ /* 0x000fe20000000000 */
[----:B0-----:R-:W-:-:S05]  /*0990*/  I2FP.F32.U32 R14, R14 ;  /* 0x0000000e000e7245 */ /* 0x001fca0000201000 */
[----:B----4-:R-:W-:Y:S01]  /*09a0*/  FFMA R14, R14, R24, R25 ;  /* 0x000000180e0e7223 */ /* 0x010fe20000000019 */
[----:B-1----:R-:W-:Y:S01]  /*09b0*/  I2FP.F32.U32 R25, R26 ;  /* 0x0000001a00197245 */ /* 0x002fe20000201000 */
[----:B------:R-:W-:-:S04]  /*09c0*/  FADD R24, R21, R24 ;  /* 0x0000001815187221 */ /* 0x000fc80000000000 */
[----:B------:R-:W-:Y:S01]  /*09d0*/  FFMA R20, R25, R23, R14 ;  /* 0x0000001719147223 */ /* 0x000fe2000000000e */
[----:B------:R-:W-:Y:S01]  /*09e0*/  FADD R21, R24, R23 ;  /* 0x0000001718157221 */ /* 0x000fe20000000000 */
[----:B------:R-:W-:Y:S06]  /*09f0*/  @P0 BRA `(.L_x_8) ;  /* 0xfffffffc00300947 */ /* 0x000fec000383ffff */
[----:B------:R-:W-:-:S07]  /*0a00*/  IMAD.MOV.U32 R10, RZ, RZ, R17 ;  /* 0x000000ffff0a7224 */ /* 0x000fce00078e0011 */
.L_x_7:
[----:B------:R-:W-:-:S13]  /*0a10*/  ISETP.NE.AND P0, PT, R16, RZ, PT ;  /* 0x000000ff1000720c */ /* 0x000fda0003f05270 */
[----:B------:R-:W-:Y:S05]  /*0a20*/  @!P0 BRA `(.L_x_9) ;  /* 0x0000000400548947 */ /* 0x000fea0003800000 */
[----:B------:R-:W-:Y:S01]  /*0a30*/  VIADD R12, R16, 0xffffffff ;  /* 0xffffffff100c7836 */ /* 0x000fe20000000000 */
[----:B------:R-:W-:-:S04]  /*0a40*/  ISETP.NE.AND P0, PT, R18, RZ, PT ;  /* 0x000000ff1200720c */ /* 0x000fc80003f05270 */
[----:B------:R-:W-:-:S13]  /*0a50*/  ISETP.GE.U32.AND P1, PT, R12, 0x3, PT ;  /* 0x000000030c00780c */ /* 0x000fda0003f26070 */
[----:B------:R-:W-:Y:S05]  /*0a60*/  @!P1 BRA `(.L_x_10) ;  /* 0x0000000000949947 */ /* 0x000fea0003800000 */
[----:B------:R-:W0:Y:S01]  /*0a70*/  LDC.64 R14, c[0x0][0x390] ;  /* 0x0000e400ff0e7b82 */ /* 0x000e220000000a00 */
[C---:B------:R-:W-:Y:S01]  /*0a80*/  VIADD R23, R10.reuse, UR11 ;  /* 0x0000000b0a177c36 */ /* 0x040fe20008000000 */
[----:B------:R-:W-:-:S06]  /*0a90*/  IADD3 R22, P1, PT, R10, UR11, RZ ;  /* 0x0000000b0a167c10 */ /* 0x000fcc000ff3e0ff */
[----:B------:R-:W1:Y:S01]  /*0aa0*/  LDC.64 R12, c[0x0][0x390] ;  /* 0x0000e400ff0c7b82 */ /* 0x000e620000000a00 */
[----:B0-----:R-:W-:Y:S01]  /*0ab0*/  IMAD.WIDE.U32 R14, R23, 0x4, R14 ;  /* 0x00000004170e7825 */ /* 0x001fe200078e000e */
[----:B------:R-:W-:-:S05]  /*0ac0*/  IADD3.X R23, PT, PT, RZ, RZ, RZ, P1, !PT ;  /* 0x000000ffff177210 */ /* 0x000fca0000ffe4ff */
[----:B------:R0:W2:Y:S01]  /*0ad0*/  LDG.E R14, desc[UR12][R14.64] ;  /* 0x0000000c0e0e7981 */ /* 0x0000a2000c1e1900 */
[----:B-1----:R-:W-:-:S04]  /*0ae0*/  LEA R12, P1, R22, R12, 0x2 ;  /* 0x0000000c160c7211 */ /* 0x002fc800078210ff */
[----:B------:R-:W-:-:S05]  /*0af0*/  LEA.HI.X R13, R22, R13, R23, 0x2, P1 ;  /* 0x0000000d160d7211 */ /* 0x000fca00008f1417 */
[----:B------:R-:W3:Y:S04]  /*0b00*/  LDG.E R23, desc[UR12][R12.64+0x4] ;  /* 0x0000040c0c177981 */ /* 0x000ee8000c1e1900 */
[----:B------:R-:W4:Y:S04]  /*0b10*/  LDG.E R22, desc[UR12][R12.64+0x8] ;  /* 0x0000080c0c167981 */ /* 0x000f28000c1e1900 */
[----:B------:R1:W5:Y:S01]  /*0b20*/  LDG.E R24, desc[UR12][R12.64+0xc] ;  /* 0x00000c0c0c187981 */ /* 0x000362000c1e1900 */
[----:B------:R-:W0:Y:S01]  /*0b30*/  S2UR UR7, SR_CgaCtaId ;  /* 0x00000000000779c3 */ /* 0x000e220000008800 */
[----:B------:R-:W-:Y:S01]  /*0b40*/  UMOV UR6, 0x400 ;  /* 0x0000040000067882 */ /* 0x000fe20000000000 */
[----:B------:R-:W-:-:S04]  /*0b50*/  IMAD.IADD R26, R9, 0x1, R10 ;  /* 0x00000001091a7824 */ /* 0x000fc800078e020a */
[----:B------:R-:W-:Y:S01]  /*0b60*/  IMAD R26, R26, UR10, R3 ;  /* 0x0000000a1a1a7c24 */ /* 0x000fe2000f8e0203 */
[----:B0-----:R-:W-:-:S06]  /*0b70*/  ULEA UR6, UR7, UR6, 0x18 ;  /* 0x0000000607067291 */ /* 0x001fcc000f8ec0ff */
[----:B------:R-:W-:-:S03]  /*0b80*/  VIADD R25, R26, UR6 ;  /* 0x000000061a197c36 */ /* 0x000fc60008000000 */
[----:B------:R-:W0:Y:S01]  /*0b90*/  LDS.U8 R27, [R26+UR6] ;  /* 0x000000061a1b7984 */ /* 0x000e220008000000 */
[----:B------:R-:W-:-:S03]  /*0ba0*/  VIADD R28, R25, UR10 ;  /* 0x0000000a191c7c36 */ /* 0x000fc60008000000 */
[----:B------:R-:W0:Y:S02]  /*0bb0*/  LDS.U8 R15, [R25+UR10] ;  /* 0x0000000a190f7984 */ /* 0x000e240008000000 */
[----:B------:R-:W-:Y:S02]  /*0bc0*/  IADD3 R29, PT, PT, R28, UR10, RZ ;  /* 0x0000000a1c1d7c10 */ /* 0x000fe4000fffe0ff */
[----:B-1----:R-:W-:Y:S04]  /*0bd0*/  LDS.U8 R13, [R28+UR10] ;  /* 0x0000000a1c0d7984 */ /* 0x002fe80008000000 */
[----:B------:R-:W1:Y:S01]  /*0be0*/  LDS.U8 R12, [R29+UR10] ;  /* 0x0000000a1d0c7984 */ /* 0x000e620008000000 */
[----:B------:R-:W-:Y:S01]  /*0bf0*/  VIADD R10, R10, 0x4 ;  /* 0x000000040a0a7836 */ /* 0x000fe20000000000 */
[----:B0-----:R-:W-:-:S02]  /*0c00*/  I2FP.F32.U32 R27, R27 ;  /* 0x0000001b001b7245 */ /* 0x001fc40000201000 */
[----:B------:R-:W-:Y:S02]  /*0c10*/  I2FP.F32.U32 R15, R15 ;  /* 0x0000000f000f7245 */ /* 0x000fe40000201000 */
[----:B-1----:R-:W-:Y:S01]  /*0c20*/  I2FP.F32.U32 R12, R12 ;  /* 0x0000000c000c7245 */ /* 0x002fe20000201000 */
[----:B--2---:R-:W-:Y:S01]  /*0c30*/  FFMA R20, R27, R14, R20 ;  /* 0x0000000e1b147223 */ /* 0x004fe20000000014 */
[----:B------:R-:W-:-:S04]  /*0c40*/  FADD R14, R21, R14 ;  /* 0x0000000e150e7221 */ /* 0x000fc80000000000 */
[----:B---3--:R-:W-:Y:S01]  /*0c50*/  FADD R21, R14, R23 ;  /* 0x000000170e157221 */ /* 0x008fe20000000000 */
[----:B------:R-:W-:Y:S01]  /*0c60*/  I2FP.F32.U32 R14, R13 ;  /* 0x0000000d000e7245 */ /* 0x000fe20000201000 */
[----:B------:R-:W-:Y:S02]  /*0c70*/  FFMA R15, R15, R23, R20 ;  /* 0x000000170f0f7223 */ /* 0x000fe40000000014 */
[----:B----4-:R-:W-:Y:S02]  /*0c80*/  FADD R21, R21, R22 ;  /* 0x0000001615157221 */ /* 0x010fe40000000000 */
[----:B------:R-:W-:Y:S02]  /*0c90*/  FFMA R15, R14, R22, R15 ;  /* 0x000000160e0f7223 */ /* 0x000fe4000000000f */
[----:B-----5:R-:W-:Y:S02]  /*0ca0*/  FADD R21, R21, R24 ;  /* 0x0000001815157221 */ /* 0x020fe40000000000 */
[----:B------:R-:W-:-:S07]  /*0cb0*/  FFMA R20, R12, R24, R15 ;  /* 0x000000180c147223 */ /* 0x000fce000000000f */
.L_x_10:
[----:B------:R-:W-:Y:S05]  /*0cc0*/  @!P0 BRA `(.L_x_9) ;  /* 0x0000000000ac8947 */ /* 0x000fea0003800000 */
[----:B------:R-:W-:Y:S01]  /*0cd0*/  ISETP.NE.AND P0, PT, R18, 0x1, PT ;  /* 0x000000011200780c */ /* 0x000fe20003f05270 */
[----:B------:R-:W-:-:S04]  /*0ce0*/  ULOP3.LUT UR5, UR5, 0x1, URZ, 0xc0, !UPT ;  /* 0x0000000105057892 */ /* 0x000fc8000f8ec0ff */
[----:B------:R-:W-:-:S08]  /*0cf0*/  UISETP.NE.U32.AND UP0, UPT, UR5, 0x1, UPT ;  /* 0x000000010500788c */ /* 0x000fd0000bf05070 */
[----:B------:R-:W-:Y:S05]  /*0d00*/  @!P0 BRA `(.L_x_11) ;  /* 0x0000000000648947 */ /* 0x000fea0003800000 */
[----:B------:R-:W0:Y:S01]  /*0d10*/  LDC.64 R14, c[0x0][0x390] ;  /* 0x0000e400ff0e7b82 */ /* 0x000e220000000a00 */
[C---:B------:R-:W-:Y:S01]  /*0d20*/  VIADD R23, R10.reuse, UR11 ;  /* 0x0000000b0a177c36 */ /* 0x040fe20008000000 */
[----:B------:R-:W-:-:S06]  /*0d30*/  IADD3 R22, P0, PT, R10, UR11, RZ ;  /* 0x0000000b0a167c10 */ /* 0x000fcc000ff1e0ff */
[----:B------:R-:W1:Y:S01]  /*0d40*/  LDC.64 R12, c[0x0][0x390] ;  /* 0x0000e400ff0c7b82 */ /* 0x000e620000000a00 */
[----:B0-----:R-:W-:-:S04]  /*0d50*/  IMAD.WIDE.U32 R14, R23, 0x4, R14 ;  /* 0x00000004170e7825 */ /* 0x001fc800078e000e */
[----:B------:R-:W-:Y:S02]  /*0d60*/  IMAD.X R23, RZ, RZ, RZ, P0 ;  /* 0x000000ffff177224 */ /* 0x000fe400000e06ff */
[----:B------:R-:W2:Y:S01]  /*0d70*/  LDG.E R14, desc[UR12][R14.64] ;  /* 0x0000000c0e0e7981 */ /* 0x000ea2000c1e1900 */
[----:B-1----:R-:W-:-:S04]  /*0d80*/  LEA R12, P0, R22, R12, 0x2 ;  /* 0x0000000c160c7211 */ /* 0x002fc800078010ff */
[----:B------:R-:W-:-:S05]  /*0d90*/  LEA.HI.X R13, R22, R13, R23, 0x2, P0 ;  /* 0x0000000d160d7211 */ /* 0x000fca00000f1417 */
[----:B------:R0:W3:Y:S01]  /*0da0*/  LDG.E R12, desc[UR12][R12.64+0x4] ;  /* 0x0000040c0c0c7981 */ /* 0x0000e2000c1e1900 */
[----:B------:R-:W1:Y:S01]  /*0db0*/  S2UR UR6, SR_CgaCtaId ;  /* 0x00000000000679c3 */ /* 0x000e620000008800 */
[----:B------:R-:W-:Y:S01]  /*0dc0*/  UMOV UR5, 0x400 ;  /* 0x0000040000057882 */ /* 0x000fe20000000000 */
[----:B------:R-:W-:-:S05]  /*0dd0*/  IADD3 R22, PT, PT, R9, R10, RZ ;  /* 0x0000000a09167210 */ /* 0x000fca0007ffe0ff */
[----:B------:R-:W-:Y:S01]  /*0de0*/  IMAD R22, R22, UR10, R3 ;  /* 0x0000000a16167c24 */ /* 0x000fe2000f8e0203 */
[----:B-1----:R-:W-:-:S06]  /*0df0*/  ULEA UR5, UR6, UR5, 0x18 ;  /* 0x0000000506057291 */ /* 0x002fcc000f8ec0ff */
[----:B------:R-:W-:-:S03]  /*0e00*/  VIADD R23, R22, UR5 ;  /* 0x0000000516177c36 */ /* 0x000fc60008000000 */
[----:B------:R-:W1:Y:S04]  /*0e10*/  LDS.U8 R22, [R22+UR5] ;  /* 0x0000000516167984 */ /* 0x000e680008000000 */
[----:B------:R-:W0:Y:S01]  /*0e20*/  LDS.U8 R23, [R23+UR10] ;  /* 0x0000000a17177984 */ /* 0x000e220008000000 */
[----:B------:R-:W-:Y:S01]  /*0e30*/  VIADD R10, R10, 0x2 ;  /* 0x000000020a0a7836 */ /* 0x000fe20000000000 */
[----:B-1----:R-:W-:Y:S02]  /*0e40*/  I2FP.F32.U32 R25, R22 ;  /* 0x0000001600197245 */ /* 0x002fe40000201000 */
[----:B0-----:R-:W-:Y:S01]  /*0e50*/  I2FP.F32.U32 R13, R23 ;  /* 0x00000017000d7245 */ /* 0x001fe20000201000 */
[----:B--2---:R-:W-:Y:S02]  /*0e60*/  FADD R21, R21, R14 ;  /* 0x0000000e15157221 */ /* 0x004fe40000000000 */
[----:B------:R-:W-:-:S02]  /*0e70*/  FFMA R20, R25, R14, R20 ;  /* 0x0000000e19147223 */ /* 0x000fc40000000014 */
[----:B---3--:R-:W-:Y:S02]  /*0e80*/  FADD R21, R21, R12 ;  /* 0x0000000c15157221 */ /* 0x008fe40000000000 */
[----:B------:R-:W-:-:S07]  /*0e90*/  FFMA R20, R13, R12, R20 ;  /* 0x0000000c0d147223 */ /* 0x000fce0000000014 */
.L_x_11:
[----:B------:R-:W-:Y:S05]  /*0ea0*/  BRA.U UP0, `(.L_x_9) ;  /* 0x0000000100347547 */ /* 0x000fea000b800000 */
[----:B------:R-:W0:Y:S01]  /*0eb0*/  LDC.64 R12, c[0x0][0x390] ;  /* 0x0000e400ff0c7b82 */ /* 0x000e220000000a00 */
[----:B------:R-:W-:-:S05]  /*0ec0*/  IADD3 R15, PT, PT, R10, UR11, RZ ;  /* 0x0000000b0a0f7c10 */ /* 0x000fca000fffe0ff */
[----:B0-----:R-:W-:-:S06]  /*0ed0*/  IMAD.WIDE.U32 R12, R15, 0x4, R12 ;  /* 0x000000040f0c7825 */ /* 0x001fcc00078e000c */
[----:B------:R-:W2:Y:S01]  /*0ee0*/  LDG.E R12, desc[UR12][R12.64] ;  /* 0x0000000c0c0c7981 */ /* 0x000ea2000c1e1900 */
[----:B------:R-:W0:Y:S01]  /*0ef0*/  S2UR UR6, SR_CgaCtaId ;  /* 0x00000000000679c3 */ /* 0x000e220000008800 */
[----:B------:R-:W-:Y:S01]  /*0f00*/  UMOV UR5, 0x400 ;  /* 0x0000040000057882 */ /* 0x000fe20000000000 */
[----:B------:R-:W-:-:S04]  /*0f10*/  IMAD.IADD R10, R9, 0x1, R10 ;  /* 0x00000001090a7824 */ /* 0x000fc800078e020a */
[----:B------:R-:W-:Y:S01]  /*0f20*/  IMAD R10, R10, UR10, R3 ;  /* 0x0000000a0a0a7c24 */ /* 0x000fe2000f8e0203 */
[----:B0-----:R-:W-:-:S09]  /*0f30*/  ULEA UR5, UR6, UR5, 0x18 ;  /* 0x0000000506057291 */ /* 0x001fd2000f8ec0ff */
[----:B------:R-:W0:Y:S02]  /*0f40*/  LDS.U8 R10, [R10+UR5] ;  /* 0x000000050a0a7984 */ /* 0x000e240008000000 */
[----:B0-----:R-:W-:Y:S01]  /*0f50*/  I2FP.F32.U32 R9, R10 ;  /* 0x0000000a00097245 */ /* 0x001fe20000201000 */
[----:B--2---:R-:W-:-:S04]  /*0f60*/  FADD R21, R21, R12 ;  /* 0x0000000c15157221 */ /* 0x004fc80000000000 */
[----:B------:R-:W-:-:S07]  /*0f70*/  FFMA R20, R9, R12, R20 ;  /* 0x0000000c09147223 */ /* 0x000fce0000000014 */
.L_x_9:
[----:B------:R-:W0:Y:S01]  /*0f80*/  LDCU UR5, c[0x0][0x3a4] ;  /* 0x00007480ff0577ac */ /* 0x000e220008000800 */
[----:B------:R-:W-:-:S04]  /*0f90*/  UIADD3 UR4, UPT, UPT, UR4, 0x1, URZ ;  /* 0x0000000104047890 */ /* 0x000fc8000fffe0ff */
[----:B0-----:R-:W-:-:S09]  /*0fa0*/  UISETP.NE.AND UP0, UPT, UR4, UR5, UPT ;  /* 0x000000050400728c */ /* 0x001fd2000bf05270 */
[----:B------:R-:W-:Y:S05]  /*0fb0*/  BRA.U UP0, `(.L_x_12) ;  /* 0xfffffff500747547 */ /* 0x000fea000b83ffff */
.L_x_6:
[----:B------:R-:W0:Y:S01]  /*0fc0*/  MUFU.RCP R0, R21 ;  /* 0x0000001500007308 */ /* 0x000e220000001000 */
[----:B------:R-:W-:Y:S07]  /*0fd0*/  BSSY.RECONVERGENT B0, `(.L_x_13) ;  /* 0x000000a000007945 */ /* 0x000fee0003800200 */
[----:B------:R-:W1:Y:S01]  /*0fe0*/  FCHK P0, R20, R21 ;  /* 0x0000001514007302 */ /* 0x000e620000000000 */
[----:B0-----:R-:W-:-:S04]  /*0ff0*/  FFMA R3, R0, -R21, 1 ;  /* 0x3f80000000037423 */ /* 0x001fc80000000815 */
[----:B------:R-:W-:-:S04]  /*1000*/  FFMA R3, R0, R3, R0 ;  /* 0x0000000300037223 */ /* 0x000fc80000000000 */
[----:B------:R-:W-:-:S04]  /*1010*/  FFMA R9, R3, R20, RZ ;  /* 0x0000001403097223 */ /* 0x000fc800000000ff */
[----:B------:R-:W-:-:S04]  /*1020*/  FFMA R0, R9, -R21, R20 ;  /* 0x8000001509007223 */ /* 0x000fc80000000014 */
[----:B------:R-:W-:Y:S01]  /*1030*/  FFMA R0, R3, R0, R9 ;  /* 0x0000000003007223 */ /* 0x000fe20000000009 */
[----:B-1----:R-:W-:Y:S06]  /*1040*/  @!P0 BRA `(.L_x_14) ;  /* 0x0000000000088947 */ /* 0x002fec0003800000 */
[----:B------:R-:W-:-:S07]  /*1050*/  MOV R2, 0x1070 ;  /* 0x0000107000027802 */ /* 0x000fce0000000f00 */
[----:B------:R-:W-:Y:S05]  /*1060*/  CALL.REL.NOINC `($__internal_0_$__cuda_sm3x_div_rn_noftz_f32_slowpath) ;  /* 0x00000000003c7944 */ /* 0x000fea0003c00000 */
.L_x_14:
[----:B------:R-:W-:Y:S05]  /*1070*/  BSYNC.RECONVERGENT B0 ;  /* 0x0000000000007941 */ /* 0x000fea0003800200 */
.L_x_13:
[----:B------:R-:W0:Y:S01]  /*1080*/  LDCU UR6, c[0x0][0x3a0] ;  /* 0x00007400ff0677ac */ /* 0x000e220008000800 */
[----:B------:R-:W-:Y:S01]  /*1090*/  IMAD.MOV.U32 R3, RZ, RZ, 0x3f000000 ;  /* 0x3f000000ff037424 */ /* 0x000fe200078e00ff */
[----:B------:R-:W1:Y:S04]  /*10a0*/  LDCU.64 UR4, c[0x0][0x388] ;  /* 0x00007100ff0477ac */ /* 0x000e680008000a00 */
[----:B------:R-:W-:-:S05]  /*10b0*/  LOP3.LUT R3, R3, 0x80000000, R0, 0xb8, !PT ;  /* 0x8000000003037812 */ /* 0x000fca00078eb800 */
[----:B------:R-:W-:Y:S01]  /*10c0*/  FADD.RZ R0, R3, R0 ;  /* 0x0000000003007221 */ /* 0x000fe2000000c000 */
[----:B0-----:R-:W-:Y:S02]  /*10d0*/  IMAD R7, R7, UR6, RZ ;  /* 0x0000000607077c24 */ /* 0x001fe4000f8e02ff */
[----:B------:R-:W-:Y:S02]  /*10e0*/  IMAD R9, R5, UR6, R8 ;  /* 0x0000000605097c24 */ /* 0x000fe4000f8e0208 */
[----:B------:R-:W-:Y:S01]  /*10f0*/  IMAD R6, R6, R7, R7 ;  /* 0x0000000706067224 */ /* 0x000fe200078e0207 */
[----:B------:R-:W0:Y:S04]  /*1100*/  F2I.U32.TRUNC.NTZ R5, R0 ;  /* 0x0000000000057305 */ /* 0x000e28000020f000 */
[----:B------:R-:W-:-:S04]  /*1110*/  IADD3 R6, PT, PT, R9, R6, RZ ;  /* 0x0000000609067210 */ /* 0x000fc80007ffe0ff */
[----:B-1----:R-:W-:-:S04]  /*1120*/  IADD3 R2, P0, PT, R6, UR4, RZ ;  /* 0x0000000406027c10 */ /* 0x002fc8000ff1e0ff */
[----:B------:R-:W-:-:S05]  /*1130*/  LEA.HI.X.SX32 R3, R6, UR5, 0x1, P0 ;  /* 0x0000000506037c11 */ /* 0x000fca00080f0eff */
[----:B0-----:R-:W-:Y:S01]  /*1140*/  STG.E.U8 desc[UR12][R2.64], R5 ;  /* 0x0000000502007986 */ /* 0x001fe2000c10110c */
[----:B------:R-:W-:Y:S05]  /*1150*/  EXIT ;  /* 0x000000000000794d */ /* 0x000fea0003800000 */
        .weak           $__internal_0_$__cuda_sm3x_div_rn_noftz_f32_slowpath
        .type           $__internal_0_$__cuda_sm3x_div_rn_noftz_f32_slowpath,@function
        .size           $__internal_0_$__cuda_sm3x_div_rn_noftz_f32_slowpath,(.L_x_27 - $__internal_0_$__cuda_sm3x_div_rn_noftz_f32_slowpath)
$__internal_0_$__cuda_sm3x_div_rn_noftz_f32_slowpath:
[----:B------:R-:W-:Y:S01]  /*1160*/  SHF.R.U32.HI R3, RZ, 0x17, R21 ;  /* 0x00000017ff037819 */ /* 0x000fe20000011615 */
[----:B------:R-:W-:Y:S01]  /*1170*/  BSSY.RECONVERGENT B1, `(.L_x_15) ;  /* 0x0000062000017945 */ /* 0x000fe20003800200 */
[----:B------:R-:W-:Y:S02]  /*1180*/  SHF.R.U32.HI R0, RZ, 0x17, R20 ;  /* 0x00000017ff007819 */ /* 0x000fe40000011614 */
[----:B------:R-:W-:Y:S02]  /*1190*/  LOP3.LUT R10, R3, 0xff, RZ, 0xc0, !PT ;  /* 0x000000ff030a7812 */ /* 0x000fe400078ec0ff */
[----:B------:R-:W-:-:S03]  /*11a0*/  LOP3.LUT R9, R0, 0xff, RZ, 0xc0, !PT ;  /* 0x000000ff00097812 */ /* 0x000fc600078ec0ff */
[----:B------:R-:W-:Y:S02]  /*11b0*/  VIADD R4, R10, 0xffffffff ;  /* 0xffffffff0a047836 */ /* 0x000fe40000000000 */
[----:B------:R-:W-:-:S03]  /*11c0*/  VIADD R0, R9, 0xffffffff ;  /* 0xffffffff09007836 */ /* 0x000fc60000000000 */
[----:B------:R-:W-:-:S04]  /*11d0*/  ISETP.GT.U32.AND P0, PT, R4, 0xfd, PT ;  /* 0x000000fd0400780c */ /* 0x000fc80003f04070 */
[----:B------:R-:W-:-:S13]  /*11e0*/  ISETP.GT.U32.OR P0, PT, R0, 0xfd, P0 ;  /* 0x000000fd0000780c */ /* 0x000fda0000704470 */
[----:B------:R-:W-:Y:S01]  /*11f0*/  @!P0 MOV R3, RZ ;  /* 0x000000ff00038202 */ /* 0x000fe20000000f00 */
[----:B------:R-:W-:Y:S06]  /*1200*/  @!P0 BRA `(.L_x_16) ;  /* 0x00000000005c8947 */ /* 0x000fec0003800000 */
[----:B------:R-:W-:Y:S02]  /*1210*/  FSETP.GTU.FTZ.AND P0, PT, |R20|, +INF , PT ;  /* 0x7f8000001400780b */ /* 0x000fe40003f1c200 */
[----:B------:R-:W-:-:S04]  /*1220*/  FSETP.GTU.FTZ.AND P1, PT, |R21|, +INF , PT ;  /* 0x7f8000001500780b */ /* 0x000fc80003f3c200 */
[----:B------:R-:W-:-:S13]  /*1230*/  PLOP3.LUT P0, PT, P0, P1, PT, 0xf8, 0x8f ;  /* 0x00000000008f781c */ /* 0x000fda0000703f70 */
[----:B------:R-:W-:Y:S05]  /*1240*/  @P0 BRA `(.L_x_17) ;  /* 0x00000004004c0947 */ /* 0x000fea0003800000 */
[----:B------:R-:W-:-:S13]  /*1250*/  LOP3.LUT P0, RZ, R21, 0x7fffffff, R20, 0xc8, !PT ;  /* 0x7fffffff15ff7812 */ /* 0x000fda000780c814 */
[----:B------:R-:W-:Y:S05]  /*1260*/  @!P0 BRA `(.L_x_18) ;  /* 0x00000004003c8947 */ /* 0x000fea0003800000 */
[C---:B------:R-:W-:Y:S02]  /*1270*/  FSETP.NEU.FTZ.AND P2, PT, |R20|.reuse, +INF , PT ;  /* 0x7f8000001400780b */ /* 0x040fe40003f5d200 */
[----:B------:R-:W-:Y:S02]  /*1280*/  FSETP.NEU.FTZ.AND P1, PT, |R21|, +INF , PT ;  /* 0x7f8000001500780b */ /* 0x000fe40003f3d200 */
[----:B------:R-:W-:-:S11]  /*1290*/  FSETP.NEU.FTZ.AND P0, PT, |R20|, +INF , PT ;  /* 0x7f8000001400780b */ /* 0x000fd60003f1d200 */
[----:B------:R-:W-:Y:S05]  /*12a0*/  @!P1 BRA !P2, `(.L_x_18) ;  /* 0x00000004002c9947 */ /* 0x000fea0005000000 */
[----:B------:R-:W-:-:S04]  /*12b0*/  LOP3.LUT P2, RZ, R20, 0x7fffffff, RZ, 0xc0, !PT ;  /* 0x7fffffff14ff7812 */ /* 0x000fc8000784c0ff */
[----:B------:R-:W-:-:S13]  /*12c0*/  PLOP3.LUT P1, PT, P1, P2, PT, 0x2f, 0xf2 ;  /* 0x0000000000f2781c */ /* 0x000fda0000f24577 */
[----:B------:R-:W-:Y:S05]  /*12d0*/  @P1 BRA `(.L_x_19) ;  /* 0x0000000400181947 */ /* 0x000fea0003800000 */
[----:B------:R-:W-:-:S04]  /*12e0*/  LOP3.LUT P1, RZ, R21, 0x7fffffff, RZ, 0xc0, !PT ;  /* 0x7fffffff15ff7812 */ /* 0x000fc8000782c0ff */
[----:B------:R-:W-:-:S13]  /*12f0*/  PLOP3.LUT P0, PT, P0, P1, PT, 0x2f, 0xf2 ;  /* 0x0000000000f2781c */ /* 0x000fda0000702577 */
[----:B------:R-:W-:Y:S05]  /*1300*/  @P0 BRA `(.L_x_20) ;  /* 0x0000000400000947 */ /* 0x000fea0003800000 */
[----:B------:R-:W-:Y:S02]  /*1310*/  ISETP.GE.AND P0, PT, R0, RZ, PT ;  /* 0x000000ff0000720c */ /* 0x000fe40003f06270 */
[----:B------:R-:W-:-:S11]  /*1320*/  ISETP.GE.AND P1, PT, R4, RZ, PT ;  /* 0x000000ff0400720c */ /* 0x000fd60003f26270 */
[----:B------:R-:W-:Y:S02]  /*1330*/  @P0 IMAD.MOV.U32 R3, RZ, RZ, RZ ;  /* 0x000000ffff030224 */ /* 0x000fe400078e00ff */
[----:B------:R-:W-:Y:S01]  /*1340*/  @!P0 FFMA R20, R20, 1.84467440737095516160e+19, RZ ;  /* 0x5f80000014148823 */ /* 0x000fe200000000ff */
[----:B------:R-:W-:Y:S02]  /*1350*/  @!P0 IMAD.MOV.U32 R3, RZ, RZ, -0x40 ;  /* 0xffffffc0ff038424 */ /* 0x000fe400078e00ff */
[----:B------:R-:W-:-:S03]  /*1360*/  @!P1 FFMA R21, R21, 1.84467440737095516160e+19, RZ ;  /* 0x5f80000015159823 */ /* 0x000fc600000000ff */
[----:B------:R-:W-:-:S07]  /*1370*/  @!P1 IADD3 R3, PT, PT, R3, 0x40, RZ ;  /* 0x0000004003039810 */ /* 0x000fce0007ffe0ff */
.L_x_16:
[----:B------:R-:W-:Y:S01]  /*1380*/  LEA R0, R10, 0xc0800000, 0x17 ;  /* 0xc08000000a007811 */ /* 0x000fe200078eb8ff */
[----:B------:R-:W-:Y:S01]  /*1390*/  VIADD R9, R9, 0xffffff81 ;  /* 0xffffff8109097836 */ /* 0x000fe20000000000 */
[----:B------:R-:W-:Y:S03]  /*13a0*/  BSSY.RECONVERGENT B2, `(.L_x_21) ;  /* 0x0000035000027945 */ /* 0x000fe60003800200 */
[----:B------:R-:W-:Y:S01]  /*13b0*/  IMAD.IADD R21, R21, 0x1, -R0 ;  /* 0x0000000115157824 */ /* 0x000fe200078e0a00 */
[C---:B------:R-:W-:Y:S01]  /*13c0*/  IADD3 R10, PT, PT, R9.reuse, 0x7f, -R10 ;  /* 0x0000007f090a7810 */ /* 0x040fe20007ffe80a */
[----:B------:R-:W-:Y:S02]  /*13d0*/  IMAD R0, R9, -0x800000, R20 ;  /* 0xff80000009007824 */ /* 0x000fe400078e0214 */
[----:B------:R-:W0:Y:S01]  /*13e0*/  MUFU.RCP R4, R21 ;  /* 0x0000001500047308 */ /* 0x000e220000001000 */
[----:B------:R-:W-:Y:S01]  /*13f0*/  FADD.FTZ R11, -R21, -RZ ;  /* 0x800000ff150b7221 */ /* 0x000fe20000010100 */
[----:B------:R-:W-:-:S03]  /*1400*/  IADD3 R3, PT, PT, R10, R3, RZ ;  /* 0x000000030a037210 */ /* 0x000fc60007ffe0ff */
[----:B0-----:R-:W-:-:S04]  /*1410*/  FFMA R13, R4, R11, 1 ;  /* 0x3f800000040d7423 */ /* 0x001fc8000000000b */
[----:B------:R-:W-:-:S04]  /*1420*/  FFMA R15, R4, R13, R4 ;  /* 0x0000000d040f7223 */ /* 0x000fc80000000004 */
[----:B------:R-:W-:-:S04]  /*1430*/  FFMA R4, R0, R15, RZ ;  /* 0x0000000f00047223 */ /* 0x000fc800000000ff */
[----:B------:R-:W-:-:S04]  /*1440*/  FFMA R13, R11, R4, R0 ;  /* 0x000000040b0d7223 */ /* 0x000fc80000000000 */
[----:B------:R-:W-:-:S04]  /*1450*/  FFMA R12, R15, R13, R4 ;  /* 0x0000000d0f0c7223 */ /* 0x000fc80000000004 */
[----:B------:R-:W-:-:S04]  /*1460*/  FFMA R11, R11, R12, R0 ;  /* 0x0000000c0b0b7223 */ /* 0x000fc80000000000 */
[----:B------:R-:W-:-:S05]  /*1470*/  FFMA R0, R15, R11, R12 ;  /* 0x0000000b0f007223 */ /* 0x000fca000000000c */
[----:B------:R-:W-:-:S04]  /*1480*/  SHF.R.U32.HI R4, RZ, 0x17, R0 ;  /* 0x00000017ff047819 */ /* 0x000fc80000011600 */
[----:B------:R-:W-:-:S05]  /*1490*/  LOP3.LUT R4, R4, 0xff, RZ, 0xc0, !PT ;  /* 0x000000ff04047812 */ /* 0x000fca00078ec0ff */
[----:B------:R-:W-:-:S04]  /*14a0*/  IMAD.IADD R13, R4, 0x1, R3 ;  /* 0x00000001040d7824 */ /* 0x000fc800078e0203 */
[----:B------:R-:W-:-:S05]  /*14b0*/  VIADD R4, R13, 0xffffffff ;  /* 0xffffffff0d047836 */ /* 0x000fca0000000000 */
[----:B------:R-:W-:-:S13]  /*14c0*/  ISETP.GE.U32.AND P0, PT, R4, 0xfe, PT ;  /* 0x000000fe0400780c */ /* 0x000fda0003f06070 */
[----:B------:R-:W-:Y:S05]  /*14d0*/  @!P0 BRA `(.L_x_22) ;  /* 0x0000000000808947 */ /* 0x000fea0003800000 */
[----:B------:R-:W-:-:S13]  /*14e0*/  ISETP.GT.AND P0, PT, R13, 0xfe, PT ;  /* 0x000000fe0d00780c */ /* 0x000fda0003f04270 */
[----:B------:R-:W-:Y:S05]  /*14f0*/  @P0 BRA `(.L_x_23) ;  /* 0x00000000006c0947 */ /* 0x000fea0003800000 */
[----:B------:R-:W-:-:S13]  /*1500*/  ISETP.GE.AND P0, PT, R13, 0x1, PT ;  /* 0x000000010d00780c */ /* 0x000fda0003f06270 */
[----:B------:R-:W-:Y:S05]  /*1510*/  @P0 BRA `(.L_x_24) ;  /* 0x0000000000740947 */ /* 0x000fea0003800000 */
[----:B------:R-:W-:Y:S02]  /*1520*/  ISETP.GE.AND P0, PT, R13, -0x18, PT ;  /* 0xffffffe80d00780c */ /* 0x000fe40003f06270 */
[----:B------:R-:W-:-:S11]  /*1530*/  LOP3.LUT R0, R0, 0x80000000, RZ, 0xc0, !PT ;  /* 0x8000000000007812 */ /* 0x000fd600078ec0ff */
[----:B------:R-:W-:Y:S05]  /*1540*/  @!P0 BRA `(.L_x_24) ;  /* 0x0000000000688947 */ /* 0x000fea0003800000 */
[-CC-:B------:R-:W-:Y:S01]  /*1550*/  FFMA.RZ R3, R15, R11.reuse, R12.reuse ;  /* 0x0000000b0f037223 */ /* 0x180fe2000000c00c */
[----:B------:R-:W-:Y:S01]  /*1560*/  IADD3 R10, PT, PT, R13, 0x20, RZ ;  /* 0x000000200d0a7810 */ /* 0x000fe20007ffe0ff */
[-CC-:B------:R-:W-:Y:S01]  /*1570*/  FFMA.RM R4, R15, R11.reuse, R12.reuse ;  /* 0x0000000b0f047223 */ /* 0x180fe2000000400c */
[----:B------:R-:W-:Y:S02]  /*1580*/  ISETP.NE.AND P2, PT, R13, RZ, PT ;  /* 0x000000ff0d00720c */ /* 0x000fe40003f45270 */
[----:B------:R-:W-:Y:S01]  /*1590*/  LOP3.LUT R9, R3, 0x7fffff, RZ, 0xc0, !PT ;  /* 0x007fffff03097812 */ /* 0x000fe200078ec0ff */
[----:B------:R-:W-:Y:S01]  /*15a0*/  FFMA.RP R3, R15, R11, R12 ;  /* 0x0000000b0f037223 */ /* 0x000fe2000000800c */
[----:B------:R-:W-:Y:S01]  /*15b0*/  IMAD.MOV R11, RZ, RZ, -R13 ;  /* 0x000000ffff0b7224 */ /* 0x000fe200078e0a0d */
[----:B------:R-:W-:Y:S02]  /*15c0*/  ISETP.NE.AND P1, PT, R13, RZ, PT ;  /* 0x000000ff0d00720c */ /* 0x000fe40003f25270 */
[----:B------:R-:W-:-:S02]  /*15d0*/  LOP3.LUT R9, R9, 0x800000, RZ, 0xfc, !PT ;  /* 0x0080000009097812 */ /* 0x000fc400078efcff */
[----:B------:R-:W-:Y:S02]  /*15e0*/  FSETP.NEU.FTZ.AND P0, PT, R3, R4, PT ;  /* 0x000000040300720b */ /* 0x000fe40003f1d000 */
[----:B------:R-:W-:Y:S02]  /*15f0*/  SHF.L.U32 R10, R9, R10, RZ ;  /* 0x0000000a090a7219 */ /* 0x000fe400000006ff */
[----:B------:R-:W-:Y:S02]  /*1600*/  SEL R4, R11, RZ, P2 ;  /* 0x000000ff0b047207 */ /* 0x000fe40001000000 */
[----:B------:R-:W-:Y:S02]  /*1610*/  ISETP.NE.AND P1, PT, R10, RZ, P1 ;  /* 0x000000ff0a00720c */ /* 0x000fe40000f25270 */
[----:B------:R-:W-:Y:S02]  /*1620*/  SHF.R.U32.HI R4, RZ, R4, R9 ;  /* 0x00000004ff047219 */ /* 0x000fe40000011609 */
[----:B------:R-:W-:-:S02]  /*1630*/  PLOP3.LUT P0, PT, P0, P1, PT, 0xf8, 0x8f ;  /* 0x00000000008f781c */ /* 0x000fc40000703f70 */
[----:B------:R-:W-:Y:S02]  /*1640*/  SHF.R.U32.HI R10, RZ, 0x1, R4 ;  /* 0x00000001ff0a7819 */ /* 0x000fe40000011604 */
[----:B------:R-:W-:-:S04]  /*1650*/  SEL R3, RZ, 0x1, !P0 ;  /* 0x00000001ff037807 */ /* 0x000fc80004000000 */
[----:B------:R-:W-:-:S04]  /*1660*/  LOP3.LUT R3, R3, 0x1, R10, 0xf8, !PT ;  /* 0x0000000103037812 */ /* 0x000fc800078ef80a */
[----:B------:R-:W-:-:S05]  /*1670*/  LOP3.LUT R3, R3, R4, RZ, 0xc0, !PT ;  /* 0x0000000403037212 */ /* 0x000fca00078ec0ff */
[----:B------:R-:W-:-:S05]  /*1680*/  IMAD.IADD R3, R10, 0x1, R3 ;  /* 0x000000010a037824 */ /* 0x000fca00078e0203 */
[----:B------:R-:W-:Y:S01]  /*1690*/  LOP3.LUT R0, R3, R0, RZ, 0xfc, !PT ;  /* 0x0000000003007212 */ /* 0x000fe200078efcff */
[----:B------:R-:W-:Y:S06]  /*16a0*/  BRA `(.L_x_24) ;  /* 0x0000000000107947 */ /* 0x000fec0003800000 */
.L_x_23:
[----:B------:R-:W-:-:S04]  /*16b0*/  LOP3.LUT R0, R0, 0x80000000, RZ, 0xc0, !PT ;  /* 0x8000000000007812 */ /* 0x000fc800078ec0ff */
[----:B------:R-:W-:Y:S01]  /*16c0*/  LOP3.LUT R0, R0, 0x7f800000, RZ, 0xfc, !PT ;  /* 0x7f80000000007812 */ /* 0x000fe200078efcff */
[----:B------:R-:W-:Y:S06]  /*16d0*/  BRA `(.L_x_24) ;  /* 0x0000000000047947 */ /* 0x000fec0003800000 */
.L_x_22:
[----:B------:R-:W-:-:S07]  /*16e0*/  LEA R0, R3, R0, 0x17 ;  /* 0x0000000003007211 */ /* 0x000fce00078eb8ff */
.L_x_24:
[----:B------:R-:W-:Y:S05]  /*16f0*/  BSYNC.RECONVERGENT B2 ;  /* 0x0000000000027941 */ /* 0x000fea0003800200 */
.L_x_21:
[----:B------:R-:W-:Y:S05]  /*1700*/  BRA `(.L_x_25) ;  /* 0x0000000000207947 */ /* 0x000fea0003800000 */
.L_x_20:
[----:B------:R-:W-:-:S04]  /*1710*/  LOP3.LUT R0, R21, 0x80000000, R20, 0x48, !PT ;  /* 0x8000000015007812 */ /* 0x000fc800078e4814 */
[----:B------:R-:W-:Y:S01]  /*1720*/  LOP3.LUT R0, R0, 0x7f800000, RZ, 0xfc, !PT ;  /* 0x7f80000000007812 */ /* 0x000fe200078efcff */
[----:B------:R-:W-:Y:S06]  /*1730*/  BRA `(.L_x_25) ;  /* 0x0000000000147947 */ /* 0x000fec0003800000 */
.L_x_19:
[----:B------:R-:W-:Y:S01]  /*1740*/  LOP3.LUT R0, R21, 0x80000000, R20, 0x48, !PT ;  /* 0x8000000015007812 */ /* 0x000fe200078e4814 */
[----:B------:R-:W-:Y:S06]  /*1750*/  BRA `(.L_x_25) ;  /* 0x00000000000c7947 */ /* 0x000fec0003800000 */
.L_x_18:
[----:B------:R-:W0:Y:S01]  /*1760*/  MUFU.RSQ R0, -QNAN ;  /* 0xffc0000000007908 */ /* 0x000e220000001400 */
[----:B------:R-:W-:Y:S05]  /*1770*/  BRA `(.L_x_25) ;  /* 0x0000000000047947 */ /* 0x000fea0003800000 */
.L_x_17:
[----:B------:R-:W-:-:S07]  /*1780*/  FADD.FTZ R0, R20, R21 ;  /* 0x0000001514007221 */ /* 0x000fce0000010000 */
.L_x_25:
[----:B------:R-:W-:Y:S05]  /*1790*/  BSYNC.RECONVERGENT B1 ;  /* 0x0000000000017941 */ /* 0x000fea0003800200 */
.L_x_15:
[----:B------:R-:W-:-:S04]  /*17a0*/  IMAD.MOV.U32 R3, RZ, RZ, 0x0 ;  /* 0x00000000ff037424 */ /* 0x000fc800078e00ff */
[----:B0-----:R-:W-:Y:S05]  /*17b0*/  RET.REL.NODEC R2 `(_Z26apply_linear_filter_kernelPhS_Pfiiiii) ;  /* 0xffffffe802107950 */ /* 0x001fea0003c3ffff */
.L_x_26:
[----:B------:R-:W-:-:S00]  /*17c0*/  BRA `(.L_x_26) ;  /* 0xfffffffc00fc7947 */ /* 0x000fc0000383ffff */
[----:B------:R-:W-:-:S00]  /*17d0*/  NOP ;  /* 0x0000000000007918 */ /* 0x000fc00000000000 */
        /* <DEDUP_REMOVED lines=10> */
.L_x_27:


//--------------------- .nv.shared._Z26apply_linear_filter_kernelPhS_Pfiiiii --------------------------
	.section	.nv.shared._Z26apply_linear_filter_kernelPhS_Pfiiiii,"aw",@nobits
	.sectionflags	@""
	.align	16
	.zero		1024


//--------------------- .nv.shared.reserved.0     --------------------------
	.section	.nv.shared.reserved.0,"aw",@nobits
	.weak		__nv_reservedSMEM_offset_0_alias
	.size		__nv_reservedSMEM_offset_0_alias, 0, 64
	.other		__nv_reservedSMEM_offset_0_alias,@"STO_CUDA_RESERVED_SHARED STV_DEFAULT"
__nv_reservedSMEM_offset_0_alias:
	.zero		0
	.zero		64


//--------------------- .nv.constant0._Z26apply_linear_filter_kernelPhS_Pfiiiii --------------------------
	.section	.nv.constant0._Z26apply_linear_filter_kernelPhS_Pfiiiii,"a",@progbits
	.sectionflags	@""
	.align	4
.nv.constant0._Z26apply_linear_filter_kernelPhS_Pfiiiii:
	.zero		940


//--------------------- SYMBOLS --------------------------

	.type		.nv.reservedSmem.offset0,@object
	.size		.nv.reservedSmem.offset0,0x4
	.type		.nv.reservedSmem.cap,@object
	.size		.nv.reservedSmem.cap,0x4
